//
// Generated by NVIDIA NVVM Compiler
//
// Compiler Build ID: CL-36424714
// Cuda compilation tools, release 13.0, V13.0.88
// Based on NVVM 20.0.0
//

.version 9.0
.target sm_100
.address_size 64

	// .globl	_Z15assign_clustersPfS_

.visible .entry _Z15assign_clustersPfS_(
	.param .u64 .ptr .align 1 _Z15assign_clustersPfS__param_0,
	.param .u64 .ptr .align 1 _Z15assign_clustersPfS__param_1
)
{
	.reg .pred 	%p<22>;
	.reg .b32 	%r<46>;
	.reg .b32 	%f<186>;
	.reg .b64 	%rd<106>;

	ld.param.u64 	%rd1, [_Z15assign_clustersPfS__param_0];
	ld.param.u64 	%rd2, [_Z15assign_clustersPfS__param_1];
	mov.u32 	%r2, %tid.x;
	mov.u32 	%r3, %ctaid.x;
	mov.u32 	%r4, %ntid.x;
	mad.lo.s32 	%r1, %r3, %r4, %r2;
	setp.gt.u32 	%p1, %r1, 9999999;
	@%p1 bra 	$L__BB0_2;
	cvta.to.global.u64 	%rd3, %rd1;
	cvta.to.global.u64 	%rd4, %rd2;
	mul.lo.s32 	%r5, %r1, 12;
	cvt.u64.u32 	%rd5, %r5;
	add.s64 	%rd6, %rd3, %rd5;
	ld.global.f32 	%f1, [%rd6];
	ld.global.f32 	%f2, [%rd6+4];
	ld.global.f32 	%f3, [%rd4];
	cvt.rzi.s32.f32 	%r6, %f3;
	mul.lo.s32 	%r7, %r6, 3;
	mul.wide.s32 	%rd7, %r7, 4;
	add.s64 	%rd8, %rd3, %rd7;
	ld.global.f32 	%f4, [%rd8];
	ld.global.f32 	%f5, [%rd8+4];
	sub.f32 	%f6, %f1, %f4;
	sub.f32 	%f7, %f2, %f5;
	mul.f32 	%f8, %f7, %f7;
	fma.rn.f32 	%f9, %f6, %f6, %f8;
	sqrt.rn.f32 	%f10, %f9;
	setp.lt.f32 	%p2, %f10, 0f5F000000;
	cvt.rzi.s64.f32 	%rd9, %f10;
	selp.b64 	%rd10, %rd9, 9223372036854775807, %p2;
	ld.global.f32 	%f11, [%rd4+16];
	cvt.rzi.s32.f32 	%r8, %f11;
	mul.lo.s32 	%r9, %r8, 3;
	mul.wide.s32 	%rd11, %r9, 4;
	add.s64 	%rd12, %rd3, %rd11;
	ld.global.f32 	%f12, [%rd12];
	ld.global.f32 	%f13, [%rd12+4];
	sub.f32 	%f14, %f1, %f12;
	sub.f32 	%f15, %f2, %f13;
	mul.f32 	%f16, %f15, %f15;
	fma.rn.f32 	%f17, %f14, %f14, %f16;
	sqrt.rn.f32 	%f18, %f17;
	cvt.rn.f32.s64 	%f19, %rd10;
	setp.lt.f32 	%p3, %f18, %f19;
	cvt.rzi.s64.f32 	%rd13, %f18;
	selp.u64 	%rd14, 1, 0, %p3;
	selp.b64 	%rd15, %rd13, %rd10, %p3;
	ld.global.f32 	%f20, [%rd4+32];
	cvt.rzi.s32.f32 	%r10, %f20;
	mul.lo.s32 	%r11, %r10, 3;
	mul.wide.s32 	%rd16, %r11, 4;
	add.s64 	%rd17, %rd3, %rd16;
	ld.global.f32 	%f21, [%rd17];
	ld.global.f32 	%f22, [%rd17+4];
	sub.f32 	%f23, %f1, %f21;
	sub.f32 	%f24, %f2, %f22;
	mul.f32 	%f25, %f24, %f24;
	fma.rn.f32 	%f26, %f23, %f23, %f25;
	sqrt.rn.f32 	%f27, %f26;
	cvt.rn.f32.s64 	%f28, %rd15;
	setp.lt.f32 	%p4, %f27, %f28;
	cvt.rzi.s64.f32 	%rd18, %f27;
	selp.b64 	%rd19, 2, %rd14, %p4;
	selp.b64 	%rd20, %rd18, %rd15, %p4;
	ld.global.f32 	%f29, [%rd4+48];
	cvt.rzi.s32.f32 	%r12, %f29;
	mul.lo.s32 	%r13, %r12, 3;
	mul.wide.s32 	%rd21, %r13, 4;
	add.s64 	%rd22, %rd3, %rd21;
	ld.global.f32 	%f30, [%rd22];
	ld.global.f32 	%f31, [%rd22+4];
	sub.f32 	%f32, %f1, %f30;
	sub.f32 	%f33, %f2, %f31;
	mul.f32 	%f34, %f33, %f33;
	fma.rn.f32 	%f35, %f32, %f32, %f34;
	sqrt.rn.f32 	%f36, %f35;
	cvt.rn.f32.s64 	%f37, %rd20;
	setp.lt.f32 	%p5, %f36, %f37;
	cvt.rzi.s64.f32 	%rd23, %f36;
	selp.b64 	%rd24, 3, %rd19, %p5;
	selp.b64 	%rd25, %rd23, %rd20, %p5;
	ld.global.f32 	%f38, [%rd4+64];
	cvt.rzi.s32.f32 	%r14, %f38;
	mul.lo.s32 	%r15, %r14, 3;
	mul.wide.s32 	%rd26, %r15, 4;
	add.s64 	%rd27, %rd3, %rd26;
	ld.global.f32 	%f39, [%rd27];
	ld.global.f32 	%f40, [%rd27+4];
	sub.f32 	%f41, %f1, %f39;
	sub.f32 	%f42, %f2, %f40;
	mul.f32 	%f43, %f42, %f42;
	fma.rn.f32 	%f44, %f41, %f41, %f43;
	sqrt.rn.f32 	%f45, %f44;
	cvt.rn.f32.s64 	%f46, %rd25;
	setp.lt.f32 	%p6, %f45, %f46;
	cvt.rzi.s64.f32 	%rd28, %f45;
	selp.b64 	%rd29, 4, %rd24, %p6;
	selp.b64 	%rd30, %rd28, %rd25, %p6;
	ld.global.f32 	%f47, [%rd4+80];
	cvt.rzi.s32.f32 	%r16, %f47;
	mul.lo.s32 	%r17, %r16, 3;
	mul.wide.s32 	%rd31, %r17, 4;
	add.s64 	%rd32, %rd3, %rd31;
	ld.global.f32 	%f48, [%rd32];
	ld.global.f32 	%f49, [%rd32+4];
	sub.f32 	%f50, %f1, %f48;
	sub.f32 	%f51, %f2, %f49;
	mul.f32 	%f52, %f51, %f51;
	fma.rn.f32 	%f53, %f50, %f50, %f52;
	sqrt.rn.f32 	%f54, %f53;
	cvt.rn.f32.s64 	%f55, %rd30;
	setp.lt.f32 	%p7, %f54, %f55;
	cvt.rzi.s64.f32 	%rd33, %f54;
	selp.b64 	%rd34, 5, %rd29, %p7;
	selp.b64 	%rd35, %rd33, %rd30, %p7;
	ld.global.f32 	%f56, [%rd4+96];
	cvt.rzi.s32.f32 	%r18, %f56;
	mul.lo.s32 	%r19, %r18, 3;
	mul.wide.s32 	%rd36, %r19, 4;
	add.s64 	%rd37, %rd3, %rd36;
	ld.global.f32 	%f57, [%rd37];
	ld.global.f32 	%f58, [%rd37+4];
	sub.f32 	%f59, %f1, %f57;
	sub.f32 	%f60, %f2, %f58;
	mul.f32 	%f61, %f60, %f60;
	fma.rn.f32 	%f62, %f59, %f59, %f61;
	sqrt.rn.f32 	%f63, %f62;
	cvt.rn.f32.s64 	%f64, %rd35;
	setp.lt.f32 	%p8, %f63, %f64;
	cvt.rzi.s64.f32 	%rd38, %f63;
	selp.b64 	%rd39, 6, %rd34, %p8;
	selp.b64 	%rd40, %rd38, %rd35, %p8;
	ld.global.f32 	%f65, [%rd4+112];
	cvt.rzi.s32.f32 	%r20, %f65;
	mul.lo.s32 	%r21, %r20, 3;
	mul.wide.s32 	%rd41, %r21, 4;
	add.s64 	%rd42, %rd3, %rd41;
	ld.global.f32 	%f66, [%rd42];
	ld.global.f32 	%f67, [%rd42+4];
	sub.f32 	%f68, %f1, %f66;
	sub.f32 	%f69, %f2, %f67;
	mul.f32 	%f70, %f69, %f69;
	fma.rn.f32 	%f71, %f68, %f68, %f70;
	sqrt.rn.f32 	%f72, %f71;
	cvt.rn.f32.s64 	%f73, %rd40;
	setp.lt.f32 	%p9, %f72, %f73;
	cvt.rzi.s64.f32 	%rd43, %f72;
	selp.b64 	%rd44, 7, %rd39, %p9;
	selp.b64 	%rd45, %rd43, %rd40, %p9;
	ld.global.f32 	%f74, [%rd4+128];
	cvt.rzi.s32.f32 	%r22, %f74;
	mul.lo.s32 	%r23, %r22, 3;
	mul.wide.s32 	%rd46, %r23, 4;
	add.s64 	%rd47, %rd3, %rd46;
	ld.global.f32 	%f75, [%rd47];
	ld.global.f32 	%f76, [%rd47+4];
	sub.f32 	%f77, %f1, %f75;
	sub.f32 	%f78, %f2, %f76;
	mul.f32 	%f79, %f78, %f78;
	fma.rn.f32 	%f80, %f77, %f77, %f79;
	sqrt.rn.f32 	%f81, %f80;
	cvt.rn.f32.s64 	%f82, %rd45;
	setp.lt.f32 	%p10, %f81, %f82;
	cvt.rzi.s64.f32 	%rd48, %f81;
	selp.b64 	%rd49, 8, %rd44, %p10;
	selp.b64 	%rd50, %rd48, %rd45, %p10;
	ld.global.f32 	%f83, [%rd4+144];
	cvt.rzi.s32.f32 	%r24, %f83;
	mul.lo.s32 	%r25, %r24, 3;
	mul.wide.s32 	%rd51, %r25, 4;
	add.s64 	%rd52, %rd3, %rd51;
	ld.global.f32 	%f84, [%rd52];
	ld.global.f32 	%f85, [%rd52+4];
	sub.f32 	%f86, %f1, %f84;
	sub.f32 	%f87, %f2, %f85;
	mul.f32 	%f88, %f87, %f87;
	fma.rn.f32 	%f89, %f86, %f86, %f88;
	sqrt.rn.f32 	%f90, %f89;
	cvt.rn.f32.s64 	%f91, %rd50;
	setp.lt.f32 	%p11, %f90, %f91;
	cvt.rzi.s64.f32 	%rd53, %f90;
	selp.b64 	%rd54, 9, %rd49, %p11;
	selp.b64 	%rd55, %rd53, %rd50, %p11;
	ld.global.f32 	%f92, [%rd4+160];
	cvt.rzi.s32.f32 	%r26, %f92;
	mul.lo.s32 	%r27, %r26, 3;
	mul.wide.s32 	%rd56, %r27, 4;
	add.s64 	%rd57, %rd3, %rd56;
	ld.global.f32 	%f93, [%rd57];
	ld.global.f32 	%f94, [%rd57+4];
	sub.f32 	%f95, %f1, %f93;
	sub.f32 	%f96, %f2, %f94;
	mul.f32 	%f97, %f96, %f96;
	fma.rn.f32 	%f98, %f95, %f95, %f97;
	sqrt.rn.f32 	%f99, %f98;
	cvt.rn.f32.s64 	%f100, %rd55;
	setp.lt.f32 	%p12, %f99, %f100;
	cvt.rzi.s64.f32 	%rd58, %f99;
	selp.b64 	%rd59, 10, %rd54, %p12;
	selp.b64 	%rd60, %rd58, %rd55, %p12;
	ld.global.f32 	%f101, [%rd4+176];
	cvt.rzi.s32.f32 	%r28, %f101;
	mul.lo.s32 	%r29, %r28, 3;
	mul.wide.s32 	%rd61, %r29, 4;
	add.s64 	%rd62, %rd3, %rd61;
	ld.global.f32 	%f102, [%rd62];
	ld.global.f32 	%f103, [%rd62+4];
	sub.f32 	%f104, %f1, %f102;
	sub.f32 	%f105, %f2, %f103;
	mul.f32 	%f106, %f105, %f105;
	fma.rn.f32 	%f107, %f104, %f104, %f106;
	sqrt.rn.f32 	%f108, %f107;
	cvt.rn.f32.s64 	%f109, %rd60;
	setp.lt.f32 	%p13, %f108, %f109;
	cvt.rzi.s64.f32 	%rd63, %f108;
	selp.b64 	%rd64, 11, %rd59, %p13;
	selp.b64 	%rd65, %rd63, %rd60, %p13;
	ld.global.f32 	%f110, [%rd4+192];
	cvt.rzi.s32.f32 	%r30, %f110;
	mul.lo.s32 	%r31, %r30, 3;
	mul.wide.s32 	%rd66, %r31, 4;
	add.s64 	%rd67, %rd3, %rd66;
	ld.global.f32 	%f111, [%rd67];
	ld.global.f32 	%f112, [%rd67+4];
	sub.f32 	%f113, %f1, %f111;
	sub.f32 	%f114, %f2, %f112;
	mul.f32 	%f115, %f114, %f114;
	fma.rn.f32 	%f116, %f113, %f113, %f115;
	sqrt.rn.f32 	%f117, %f116;
	cvt.rn.f32.s64 	%f118, %rd65;
	setp.lt.f32 	%p14, %f117, %f118;
	cvt.rzi.s64.f32 	%rd68, %f117;
	selp.b64 	%rd69, 12, %rd64, %p14;
	selp.b64 	%rd70, %rd68, %rd65, %p14;
	ld.global.f32 	%f119, [%rd4+208];
	cvt.rzi.s32.f32 	%r32, %f119;
	mul.lo.s32 	%r33, %r32, 3;
	mul.wide.s32 	%rd71, %r33, 4;
	add.s64 	%rd72, %rd3, %rd71;
	ld.global.f32 	%f120, [%rd72];
	ld.global.f32 	%f121, [%rd72+4];
	sub.f32 	%f122, %f1, %f120;
	sub.f32 	%f123, %f2, %f121;
	mul.f32 	%f124, %f123, %f123;
	fma.rn.f32 	%f125, %f122, %f122, %f124;
	sqrt.rn.f32 	%f126, %f125;
	cvt.rn.f32.s64 	%f127, %rd70;
	setp.lt.f32 	%p15, %f126, %f127;
	cvt.rzi.s64.f32 	%rd73, %f126;
	selp.b64 	%rd74, 13, %rd69, %p15;
	selp.b64 	%rd75, %rd73, %rd70, %p15;
	ld.global.f32 	%f128, [%rd4+224];
	cvt.rzi.s32.f32 	%r34, %f128;
	mul.lo.s32 	%r35, %r34, 3;
	mul.wide.s32 	%rd76, %r35, 4;
	add.s64 	%rd77, %rd3, %rd76;
	ld.global.f32 	%f129, [%rd77];
	ld.global.f32 	%f130, [%rd77+4];
	sub.f32 	%f131, %f1, %f129;
	sub.f32 	%f132, %f2, %f130;
	mul.f32 	%f133, %f132, %f132;
	fma.rn.f32 	%f134, %f131, %f131, %f133;
	sqrt.rn.f32 	%f135, %f134;
	cvt.rn.f32.s64 	%f136, %rd75;
	setp.lt.f32 	%p16, %f135, %f136;
	cvt.rzi.s64.f32 	%rd78, %f135;
	selp.b64 	%rd79, 14, %rd74, %p16;
	selp.b64 	%rd80, %rd78, %rd75, %p16;
	ld.global.f32 	%f137, [%rd4+240];
	cvt.rzi.s32.f32 	%r36, %f137;
	mul.lo.s32 	%r37, %r36, 3;
	mul.wide.s32 	%rd81, %r37, 4;
	add.s64 	%rd82, %rd3, %rd81;
	ld.global.f32 	%f138, [%rd82];
	ld.global.f32 	%f139, [%rd82+4];
	sub.f32 	%f140, %f1, %f138;
	sub.f32 	%f141, %f2, %f139;
	mul.f32 	%f142, %f141, %f141;
	fma.rn.f32 	%f143, %f140, %f140, %f142;
	sqrt.rn.f32 	%f144, %f143;
	cvt.rn.f32.s64 	%f145, %rd80;
	setp.lt.f32 	%p17, %f144, %f145;
	cvt.rzi.s64.f32 	%rd83, %f144;
	selp.b64 	%rd84, 15, %rd79, %p17;
	selp.b64 	%rd85, %rd83, %rd80, %p17;
	ld.global.f32 	%f146, [%rd4+256];
	cvt.rzi.s32.f32 	%r38, %f146;
	mul.lo.s32 	%r39, %r38, 3;
	mul.wide.s32 	%rd86, %r39, 4;
	add.s64 	%rd87, %rd3, %rd86;
	ld.global.f32 	%f147, [%rd87];
	ld.global.f32 	%f148, [%rd87+4];
	sub.f32 	%f149, %f1, %f147;
	sub.f32 	%f150, %f2, %f148;
	mul.f32 	%f151, %f150, %f150;
	fma.rn.f32 	%f152, %f149, %f149, %f151;
	sqrt.rn.f32 	%f153, %f152;
	cvt.rn.f32.s64 	%f154, %rd85;
	setp.lt.f32 	%p18, %f153, %f154;
	cvt.rzi.s64.f32 	%rd88, %f153;
	selp.b64 	%rd89, 16, %rd84, %p18;
	selp.b64 	%rd90, %rd88, %rd85, %p18;
	ld.global.f32 	%f155, [%rd4+272];
	cvt.rzi.s32.f32 	%r40, %f155;
	mul.lo.s32 	%r41, %r40, 3;
	mul.wide.s32 	%rd91, %r41, 4;
	add.s64 	%rd92, %rd3, %rd91;
	ld.global.f32 	%f156, [%rd92];
	ld.global.f32 	%f157, [%rd92+4];
	sub.f32 	%f158, %f1, %f156;
	sub.f32 	%f159, %f2, %f157;
	mul.f32 	%f160, %f159, %f159;
	fma.rn.f32 	%f161, %f158, %f158, %f160;
	sqrt.rn.f32 	%f162, %f161;
	cvt.rn.f32.s64 	%f163, %rd90;
	setp.lt.f32 	%p19, %f162, %f163;
	cvt.rzi.s64.f32 	%rd93, %f162;
	selp.b64 	%rd94, 17, %rd89, %p19;
	selp.b64 	%rd95, %rd93, %rd90, %p19;
	ld.global.f32 	%f164, [%rd4+288];
	cvt.rzi.s32.f32 	%r42, %f164;
	mul.lo.s32 	%r43, %r42, 3;
	mul.wide.s32 	%rd96, %r43, 4;
	add.s64 	%rd97, %rd3, %rd96;
	ld.global.f32 	%f165, [%rd97];
	ld.global.f32 	%f166, [%rd97+4];
	sub.f32 	%f167, %f1, %f165;
	sub.f32 	%f168, %f2, %f166;
	mul.f32 	%f169, %f168, %f168;
	fma.rn.f32 	%f170, %f167, %f167, %f169;
	sqrt.rn.f32 	%f171, %f170;
	cvt.rn.f32.s64 	%f172, %rd95;
	setp.lt.f32 	%p20, %f171, %f172;
	cvt.rzi.s64.f32 	%rd98, %f171;
	selp.b64 	%rd99, 18, %rd94, %p20;
	selp.b64 	%rd100, %rd98, %rd95, %p20;
	ld.global.f32 	%f173, [%rd4+304];
	cvt.rzi.s32.f32 	%r44, %f173;
	mul.lo.s32 	%r45, %r44, 3;
	mul.wide.s32 	%rd101, %r45, 4;
	add.s64 	%rd102, %rd3, %rd101;
	ld.global.f32 	%f174, [%rd102];
	ld.global.f32 	%f175, [%rd102+4];
	sub.f32 	%f176, %f1, %f174;
	sub.f32 	%f177, %f2, %f175;
	mul.f32 	%f178, %f177, %f177;
	fma.rn.f32 	%f179, %f176, %f176, %f178;
	sqrt.rn.f32 	%f180, %f179;
	cvt.rn.f32.s64 	%f181, %rd100;
	setp.lt.f32 	%p21, %f180, %f181;
	selp.b64 	%rd103, 19, %rd99, %p21;
	cvt.rn.f32.u64 	%f182, %rd103;
	st.global.f32 	[%rd6+8], %f182;
	shl.b64 	%rd104, %rd103, 4;
	add.s64 	%rd105, %rd4, %rd104;
	atom.global.add.f32 	%f183, [%rd105+4], %f1;
	atom.global.add.f32 	%f184, [%rd105+8], %f2;
	atom.global.add.f32 	%f185, [%rd105+12], 0f3F800000;
$L__BB0_2:
	ret;

}
	// .globl	_Z29cluster_recomputecenters_cudaPfS_
.visible .entry _Z29cluster_recomputecenters_cudaPfS_(
	.param .u64 .ptr .align 1 _Z29cluster_recomputecenters_cudaPfS__param_0,
	.param .u64 .ptr .align 1 _Z29cluster_recomputecenters_cudaPfS__param_1
)
{
	.reg .pred 	%p<4>;
	.reg .b32 	%r<5>;
	.reg .b32 	%f<11>;
	.reg .b64 	%rd<9>;

	ld.param.u64 	%rd2, [_Z29cluster_recomputecenters_cudaPfS__param_0];
	ld.param.u64 	%rd3, [_Z29cluster_recomputecenters_cudaPfS__param_1];
	cvta.to.global.u64 	%rd4, %rd2;
	cvta.to.global.u64 	%rd5, %rd3;
	mov.u32 	%r1, %tid.x;
	mov.u32 	%r2, %ctaid.x;
	mov.u32 	%r3, %ntid.x;
	mad.lo.s32 	%r4, %r2, %r3, %r1;
	mul.wide.u32 	%rd6, %r4, 16;
	add.s64 	%rd7, %rd5, %rd6;
	ld.global.f32 	%f3, [%rd7+4];
	ld.global.f32 	%f4, [%rd7+8];
	ld.global.f32 	%f5, [%rd7+12];
	div.rn.f32 	%f1, %f3, %f5;
	div.rn.f32 	%f6, %f4, %f5;
	ld.global.f32 	%f7, [%rd7];
	cvt.rzi.s64.f32 	%rd8, %f7;
	mad.lo.s64 	%rd1, %rd8, 12, %rd4;
	ld.global.f32 	%f8, [%rd1];
	ld.global.f32 	%f9, [%rd1+4];
	setp.eq.f32 	%p1, %f8, %f1;
	setp.eq.f32 	%p2, %f9, %f6;
	and.pred  	%p3, %p1, %p2;
	@%p3 bra 	$L__BB1_2;
	st.global.f32 	[%rd1], %f1;
	st.global.f32 	[%rd1+4], %f6;
$L__BB1_2:
	ret;

}
	// .globl	_Z26cuda_remove_points_clusterPf
.visible .entry _Z26cuda_remove_points_clusterPf(
	.param .u64 .ptr .align 1 _Z26cuda_remove_points_clusterPf_param_0
)
{
	.reg .b32 	%r<6>;
	.reg .b64 	%rd<5>;

	ld.param.u64 	%rd1, [_Z26cuda_remove_points_clusterPf_param_0];
	cvta.to.global.u64 	%rd2, %rd1;
	mov.u32 	%r1, %tid.x;
	mov.u32 	%r2, %ctaid.x;
	mov.u32 	%r3, %ntid.x;
	mad.lo.s32 	%r4, %r2, %r3, %r1;
	mul.wide.u32 	%rd3, %r4, 16;
	add.s64 	%rd4, %rd2, %rd3;
	mov.b32 	%r5, 0;
	st.global.u32 	[%rd4+4], %r5;
	st.global.u32 	[%rd4+8], %r5;
	st.global.u32 	[%rd4+12], %r5;
	ret;

}


// ===== COMPILED SASS (sm_100) =====

	.target	sm_100

	.elftype	@"ET_EXEC"


//--------------------- .note.nv.tkinfo           --------------------------
	.section	.note.nv.tkinfo,"",@"SHT_NOTE"
	.sectionflags	@"SHF_NOTE_NV_TKINFO"
	.tkinfo
        /*0018*/ 	.word	0x00000002
        /*0030*/ 	.string	""
        /*0030*/ 	.string	"ptxas"
        /*0030*/ 	.string	"Cuda compilation tools, release 13.0, V13.0.88"
        /*0030*/ 	.string	"Build cuda_13.0.r13.0/compiler.36424714_0"
        /*0030*/ 	.string	"-arch sm_100 -m 64 "



//--------------------- .note.nv.cuinfo           --------------------------
	.section	.note.nv.cuinfo,"",@"SHT_NOTE"
	.sectionflags	@"SHF_NOTE_NV_CUINFO"
        /*0018*/ 	.short	0x0002
        /*001a*/ 	.short	0x0064
        /*001c*/ 	.short	0x0082
	.zero		2


//--------------------- .nv.info                  --------------------------
	.section	.nv.info,"",@"SHT_CUDA_INFO"
	.align	4


	//----- nvinfo : EIATTR_REGCOUNT
	.align		4
        /*0000*/ 	.byte	0x04, 0x2f
        /*0002*/ 	.short	(.L_1 - .L_0)
	.align		4
.L_0:
        /*0004*/ 	.word	index@(_Z15assign_clustersPfS_)
        /*0008*/ 	.word	0x00000016


	//----- nvinfo : EIATTR_FRAME_SIZE
	.align		4
.L_1:
        /*000c*/ 	.byte	0x04, 0x11
        /*000e*/ 	.short	(.L_3 - .L_2)
	.align		4
.L_2:
        /*0010*/ 	.word	index@($__internal_1_$__cuda_sm20_sqrt_rn_f32_slowpath)
        /*0014*/ 	.word	0x00000000


	//----- nvinfo : EIATTR_FRAME_SIZE
	.align		4
.L_3:
        /*0018*/ 	.byte	0x04, 0x11
        /*001a*/ 	.short	(.L_5 - .L_4)
	.align		4
.L_4:
        /*001c*/ 	.word	index@(_Z15assign_clustersPfS_)
        /*0020*/ 	.word	0x00000000


	//----- nvinfo : EIATTR_REGCOUNT
	.align		4
.L_5:
        /*0024*/ 	.byte	0x04, 0x2f
        /*0026*/ 	.short	(.L_7 - .L_6)
	.align		4
.L_6:
        /*0028*/ 	.word	index@(_Z29cluster_recomputecenters_cudaPfS_)
        /*002c*/ 	.word	0x00000013


	//----- nvinfo : EIATTR_FRAME_SIZE
	.align		4
.L_7:
        /*0030*/ 	.byte	0x04, 0x11
        /*0032*/ 	.short	(.L_9 - .L_8)
	.align		4
.L_8:
        /*0034*/ 	.word	index@($__internal_0_$__cuda_sm3x_div_rn_noftz_f32_slowpath)
        /*0038*/ 	.word	0x00000000


	//----- nvinfo : EIATTR_FRAME_SIZE
	.align		4
.L_9:
        /*003c*/ 	.byte	0x04, 0x11
        /*003e*/ 	.short	(.L_11 - .L_10)
	.align		4
.L_10:
        /*0040*/ 	.word	index@(_Z29cluster_recomputecenters_cudaPfS_)
        /*0044*/ 	.word	0x00000000


	//----- nvinfo : EIATTR_REGCOUNT
	.align		4
.L_11:
        /*0048*/ 	.byte	0x04, 0x2f
        /*004a*/ 	.short	(.L_13 - .L_12)
	.align		4
.L_12:
        /*004c*/ 	.word	index@(_Z26cuda_remove_points_clusterPf)
        /*0050*/ 	.word	0x00000008


	//----- nvinfo : EIATTR_FRAME_SIZE
	.align		4
.L_13:
        /*0054*/ 	.byte	0x04, 0x11
        /*0056*/ 	.short	(.L_15 - .L_14)
	.align		4
.L_14:
        /*0058*/ 	.word	index@(_Z26cuda_remove_points_clusterPf)
        /*005c*/ 	.word	0x00000000


	//----- nvinfo : EIATTR_MIN_STACK_SIZE
	.align		4
.L_15:
        /*0060*/ 	.byte	0x04, 0x12
        /*0062*/ 	.short	(.L_17 - .L_16)
	.align		4
.L_16:
        /*0064*/ 	.word	index@(_Z26cuda_remove_points_clusterPf)
        /*0068*/ 	.word	0x00000000


	//----- nvinfo : EIATTR_MIN_STACK_SIZE
	.align		4
.L_17:
        /*006c*/ 	.byte	0x04, 0x12
        /*006e*/ 	.short	(.L_19 - .L_18)
	.align		4
.L_18:
        /*0070*/ 	.word	index@(_Z29cluster_recomputecenters_cudaPfS_)
        /*0074*/ 	.word	0x00000000


	//----- nvinfo : EIATTR_MIN_STACK_SIZE
	.align		4
.L_19:
        /*0078*/ 	.byte	0x04, 0x12
        /*007a*/ 	.short	(.L_21 - .L_20)
	.align		4
.L_20:
        /*007c*/ 	.word	index@(_Z15assign_clustersPfS_)
        /*0080*/ 	.word	0x00000000
.L_21:


//--------------------- .nv.compat                --------------------------
	.section	.nv.compat,"",@"SHT_CUDA_COMPAT_INFO"
	.align	4
        /*0000*/ 	.byte	0x02, 0x09, 0x00, 0x00, 0x02, 0x02, 0x01, 0x00, 0x02, 0x05, 0x05, 0x00, 0x03, 0x07, 0x01, 0x01
        /*0010*/ 	.byte	0x02, 0x03, 0x00, 0x00, 0x02, 0x06, 0x01, 0x00, 0x04, 0x0b, 0x08, 0x00, 0x01, 0x00, 0x00, 0x00
        /*0020*/ 	.byte	0x00, 0x00, 0x00, 0x00


//--------------------- .nv.info._Z26cuda_remove_points_clusterPf --------------------------
	.section	.nv.info._Z26cuda_remove_points_clusterPf,"",@"SHT_CUDA_INFO"
	.sectionflags	@""
	.align	4


	//----- nvinfo : EIATTR_CUDA_API_VERSION
	.align		4
        /*0000*/ 	.byte	0x04, 0x37
        /*0002*/ 	.short	(.L_23 - .L_22)
.L_22:
        /*0004*/ 	.word	0x00000082


	//----- nvinfo : EIATTR_KPARAM_INFO
	.align		4
.L_23:
        /*0008*/ 	.byte	0x04, 0x17
        /*000a*/ 	.short	(.L_25 - .L_24)
.L_24:
        /*000c*/ 	.word	0x00000000
        /*0010*/ 	.short	0x0000
        /*0012*/ 	.short	0x0000
        /*0014*/ 	.byte	0x00, 0xf5, 0x21, 0x00


	//----- nvinfo : EIATTR_SPARSE_MMA_MASK
	.align		4
.L_25:
        /*0018*/ 	.byte	0x03, 0x50
        /*001a*/ 	.short	0x0000


	//----- nvinfo : EIATTR_MAXREG_COUNT
	.align		4
        /*001c*/ 	.byte	0x03, 0x1b
        /*001e*/ 	.short	0x00ff


	//----- nvinfo : EIATTR_MERCURY_ISA_VERSION
	.align		4
        /*0020*/ 	.byte	0x03, 0x5f
        /*0022*/ 	.short	0x0101


	//----- nvinfo : EIATTR_VRC_CTA_INIT_COUNT
	.align		4
        /*0024*/ 	.byte	0x02, 0x4a
	.zero		1
	.zero		1


	//----- nvinfo : EIATTR_EXIT_INSTR_OFFSETS
	.align		4
        /*0028*/ 	.byte	0x04, 0x1c
        /*002a*/ 	.short	(.L_27 - .L_26)


	//   ....[0]....
.L_26:
        /*002c*/ 	.word	0x000000b0


	//----- nvinfo : EIATTR_CBANK_PARAM_SIZE
	.align		4
.L_27:
        /*0030*/ 	.byte	0x03, 0x19
        /*0032*/ 	.short	0x0008


	//----- nvinfo : EIATTR_PARAM_CBANK
	.align		4
        /*0034*/ 	.byte	0x04, 0x0a
        /*0036*/ 	.short	(.L_29 - .L_28)
	.align		4
.L_28:
        /*0038*/ 	.word	index@(.nv.constant0._Z26cuda_remove_points_clusterPf)
        /*003c*/ 	.short	0x0380
        /*003e*/ 	.short	0x0008


	//----- nvinfo : EIATTR_SW_WAR
	.align		4
.L_29:
        /*0040*/ 	.byte	0x04, 0x36
        /*0042*/ 	.short	(.L_31 - .L_30)
.L_30:
        /*0044*/ 	.word	0x00000008
.L_31:


//--------------------- .nv.info._Z29cluster_recomputecenters_cudaPfS_ --------------------------
	.section	.nv.info._Z29cluster_recomputecenters_cudaPfS_,"",@"SHT_CUDA_INFO"
	.sectionflags	@""
	.align	4


	//----- nvinfo : EIATTR_CUDA_API_VERSION
	.align		4
        /*0000*/ 	.byte	0x04, 0x37
        /*0002*/ 	.short	(.L_33 - .L_32)
.L_32:
        /*0004*/ 	.word	0x00000082


	//----- nvinfo : EIATTR_KPARAM_INFO
	.align		4
.L_33:
        /*0008*/ 	.byte	0x04, 0x17
        /*000a*/ 	.short	(.L_35 - .L_34)
.L_34:
        /*000c*/ 	.word	0x00000000
        /*0010*/ 	.short	0x0001
        /*0012*/ 	.short	0x0008
        /*0014*/ 	.byte	0x00, 0xf5, 0x21, 0x00


	//----- nvinfo : EIATTR_KPARAM_INFO
	.align		4
.L_35:
        /*0018*/ 	.byte	0x04, 0x17
        /*001a*/ 	.short	(.L_37 - .L_36)
.L_36:
        /*001c*/ 	.word	0x00000000
        /*0020*/ 	.short	0x0000
        /*0022*/ 	.short	0x0000
        /*0024*/ 	.byte	0x00, 0xf5, 0x21, 0x00


	//----- nvinfo : EIATTR_SPARSE_MMA_MASK
	.align		4
.L_37:
        /*0028*/ 	.byte	0x03, 0x50
        /*002a*/ 	.short	0x0000


	//----- nvinfo : EIATTR_MAXREG_COUNT
	.align		4
        /*002c*/ 	.byte	0x03, 0x1b
        /*002e*/ 	.short	0x00ff


	//----- nvinfo : EIATTR_MERCURY_ISA_VERSION
	.align		4
        /*0030*/ 	.byte	0x03, 0x5f
        /*0032*/ 	.short	0x0101


	//----- nvinfo : EIATTR_VRC_CTA_INIT_COUNT
	.align		4
        /*0034*/ 	.byte	0x02, 0x4a
	.zero		1
	.zero		1


	//----- nvinfo : EIATTR_EXIT_INSTR_OFFSETS
	.align		4
        /*0038*/ 	.byte	0x04, 0x1c
        /*003a*/ 	.short	(.L_39 - .L_38)


	//   ....[0]....
.L_38:
        /*003c*/ 	.word	0x00000300


	//   ....[1]....
        /*0040*/ 	.word	0x00000330


	//----- nvinfo : EIATTR_CRS_STACK_SIZE
	.align		4
.L_39:
        /*0044*/ 	.byte	0x04, 0x1e
        /*0046*/ 	.short	(.L_41 - .L_40)
.L_40:
        /*0048*/ 	.word	0x00000000


	//----- nvinfo : EIATTR_CBANK_PARAM_SIZE
	.align		4
.L_41:
        /*004c*/ 	.byte	0x03, 0x19
        /*004e*/ 	.short	0x0010


	//----- nvinfo : EIATTR_PARAM_CBANK
	.align		4
        /*0050*/ 	.byte	0x04, 0x0a
        /*0052*/ 	.short	(.L_43 - .L_42)
	.align		4
.L_42:
        /*0054*/ 	.word	index@(.nv.constant0._Z29cluster_recomputecenters_cudaPfS_)
        /*0058*/ 	.short	0x0380
        /*005a*/ 	.short	0x0010


	//----- nvinfo : EIATTR_SW_WAR
	.align		4
.L_43:
        /*005c*/ 	.byte	0x04, 0x36
        /*005e*/ 	.short	(.L_45 - .L_44)
.L_44:
        /*0060*/ 	.word	0x00000008
.L_45:


//--------------------- .nv.info._Z15assign_clustersPfS_ --------------------------
	.section	.nv.info._Z15assign_clustersPfS_,"",@"SHT_CUDA_INFO"
	.sectionflags	@""
	.align	4


	//----- nvinfo : EIATTR_CUDA_API_VERSION
	.align		4
        /*0000*/ 	.byte	0x04, 0x37
        /*0002*/ 	.short	(.L_47 - .L_46)
.L_46:
        /*0004*/ 	.word	0x00000082


	//----- nvinfo : EIATTR_KPARAM_INFO
	.align		4
.L_47:
        /*0008*/ 	.byte	0x04, 0x17
        /*000a*/ 	.short	(.L_49 - .L_48)
.L_48:
        /*000c*/ 	.word	0x00000000
        /*0010*/ 	.short	0x0001
        /*0012*/ 	.short	0x0008
        /*0014*/ 	.byte	0x00, 0xf5, 0x21, 0x00


	//----- nvinfo : EIATTR_KPARAM_INFO
	.align		4
.L_49:
        /*0018*/ 	.byte	0x04, 0x17
        /*001a*/ 	.short	(.L_51 - .L_50)
.L_50:
        /*001c*/ 	.word	0x00000000
        /*0020*/ 	.short	0x0000
        /*0022*/ 	.short	0x0000
        /*0024*/ 	.byte	0x00, 0xf5, 0x21, 0x00


	//----- nvinfo : EIATTR_SPARSE_MMA_MASK
	.align		4
.L_51:
        /*0028*/ 	.byte	0x03, 0x50
        /*002a*/ 	.short	0x0000


	//----- nvinfo : EIATTR_MAXREG_COUNT
	.align		4
        /*002c*/ 	.byte	0x03, 0x1b
        /*002e*/ 	.short	0x00ff


	//----- nvinfo : EIATTR_MERCURY_ISA_VERSION
	.align		4
        /*0030*/ 	.byte	0x03, 0x5f
        /*0032*/ 	.short	0x0101


	//----- nvinfo : EIATTR_VRC_CTA_INIT_COUNT
	.align		4
        /*0034*/ 	.byte	0x02, 0x4a
	.zero		1
	.zero		1


	//----- nvinfo : EIATTR_EXIT_INSTR_OFFSETS
	.align		4
        /*0038*/ 	.byte	0x04, 0x1c
        /*003a*/ 	.short	(.L_53 - .L_52)


	//   ....[0]....
.L_52:
        /*003c*/ 	.word	0x00000060


	//   ....[1]....
        /*0040*/ 	.word	0x00002a50


	//----- nvinfo : EIATTR_CRS_STACK_SIZE
	.align		4
.L_53:
        /*0044*/ 	.byte	0x04, 0x1e
        /*0046*/ 	.short	(.L_55 - .L_54)
.L_54:
        /*0048*/ 	.word	0x00000000


	//----- nvinfo : EIATTR_CBANK_PARAM_SIZE
	.align		4
.L_55:
        /*004c*/ 	.byte	0x03, 0x19
        /*004e*/ 	.short	0x0010


	//----- nvinfo : EIATTR_PARAM_CBANK
	.align		4
        /*0050*/ 	.byte	0x04, 0x0a
        /*0052*/ 	.short	(.L_57 - .L_56)
	.align		4
.L_56:
        /*0054*/ 	.word	index@(.nv.constant0._Z15assign_clustersPfS_)
        /*0058*/ 	.short	0x0380
        /*005a*/ 	.short	0x0010


	//----- nvinfo : EIATTR_SW_WAR
	.align		4
.L_57:
        /*005c*/ 	.byte	0x04, 0x36
        /*005e*/ 	.short	(.L_59 - .L_58)
.L_58:
        /*0060*/ 	.word	0x00000008
.L_59:


//--------------------- .nv.callgraph             --------------------------
	.section	.nv.callgraph,"",@"SHT_CUDA_CALLGRAPH"
	.align	4
	.sectionentsize	8
	.align		4
        /*0000*/ 	.word	0x00000000
	.align		4
        /*0004*/ 	.word	0xffffffff
	.align		4
        /*0008*/ 	.word	0x00000000
	.align		4
        /*000c*/ 	.word	0xfffffffe
	.align		4
        /*0010*/ 	.word	0x00000000
	.align		4
        /*0014*/ 	.word	0xfffffffd
	.align		4
        /*0018*/ 	.word	0x00000000
	.align		4
        /*001c*/ 	.word	0xfffffffc


//--------------------- .text._Z26cuda_remove_points_clusterPf --------------------------
	.section	.text._Z26cuda_remove_points_clusterPf,"ax",@progbits
	.align	128
        .global         _Z26cuda_remove_points_clusterPf
        .type           _Z26cuda_remove_points_clusterPf,@function
        .size           _Z26cuda_remove_points_clusterPf,(.L_x_81 - _Z26cuda_remove_points_clusterPf)
        .other          _Z26cuda_remove_points_clusterPf,@"STO_CUDA_ENTRY STV_DEFAULT"
_Z26cuda_remove_points_clusterPf:
.text._Z26cuda_remove_points_clusterPf:
[----:B------:R-:W-:Y:S01]  /*0000*/  LDC R1, c[0x0][0x37c] ;  /* 0x0000df00ff017b82 */ /* 0x000fe20000000800 */
[----:B------:R-:W0:Y:S07]  /*0010*/  S2R R5, SR_TID.X ;  /* 0x0000000000057919 */ /* 0x000e2e0000002100 */
[----:B------:R-:W0:Y:S01]  /*0020*/  S2UR UR6, SR_CTAID.X ;  /* 0x00000000000679c3 */ /* 0x000e220000002500 */
[----:B------:R-:W1:Y:S07]  /*0030*/  LDCU.64 UR4, c[0x0][0x358] ;  /* 0x00006b00ff0477ac */ /* 0x000e6e0008000a00 */
[----:B------:R-:W0:Y:S08]  /*0040*/  LDC R0, c[0x0][0x360] ;  /* 0x0000d800ff007b82 */ /* 0x000e300000000800 */
[----:B------:R-:W2:Y:S01]  /*0050*/  LDC.64 R2, c[0x0][0x380] ;  /* 0x0000e000ff027b82 */ /* 0x000ea20000000a00 */
[----:B0-----:R-:W-:-:S04]  /*0060*/  IMAD R5, R0, UR6, R5 ;  /* 0x0000000600057c24 */ /* 0x001fc8000f8e0205 */
[----:B--2---:R-:W-:-:S05]  /*0070*/  IMAD.WIDE.U32 R2, R5, 0x10, R2 ;  /* 0x0000001005027825 */ /* 0x004fca00078e0002 */
[----:B-1----:R-:W-:Y:S04]  /*0080*/  STG.E desc[UR4][R2.64+0x4], RZ ;  /* 0x000004ff02007986 */ /* 0x002fe8000c101904 */
[----:B------:R-:W-:Y:S04]  /*0090*/  STG.E desc[UR4][R2.64+0x8], RZ ;  /* 0x000008ff02007986 */ /* 0x000fe8000c101904 */
[----:B------:R-:W-:Y:S01]  /*00a0*/  STG.E desc[UR4][R2.64+0xc], RZ ;  /* 0x00000cff02007986 */ /* 0x000fe2000c101904 */
[----:B------:R-:W-:Y:S05]  /*00b0*/  EXIT ;  /* 0x000000000000794d */ /* 0x000fea0003800000 */
.L_x_0:
[----:B------:R-:W-:-:S00]  /*00c0*/  BRA `(.L_x_0) ;  /* 0xfffffffc00fc7947 */ /* 0x000fc0000383ffff */
[----:B------:R-:W-:-:S00]  /*00d0*/  NOP ;  /* 0x0000000000007918 */ /* 0x000fc00000000000 */
        /* <DEDUP_REMOVED lines=10> */
.L_x_81:


//--------------------- .text._Z29cluster_recomputecenters_cudaPfS_ --------------------------
	.section	.text._Z29cluster_recomputecenters_cudaPfS_,"ax",@progbits
	.align	128
        .global         _Z29cluster_recomputecenters_cudaPfS_
        .type           _Z29cluster_recomputecenters_cudaPfS_,@function
        .size           _Z29cluster_recomputecenters_cudaPfS_,(.L_x_79 - _Z29cluster_recomputecenters_cudaPfS_)
        .other          _Z29cluster_recomputecenters_cudaPfS_,@"STO_CUDA_ENTRY STV_DEFAULT"
_Z29cluster_recomputecenters_cudaPfS_:
.text._Z29cluster_recomputecenters_cudaPfS_:
        /* <DEDUP_REMOVED lines=8> */
[----:B-1----:R-:W2:Y:S04]  /*0080*/  LDG.E R3, desc[UR4][R4.64+0xc] ;  /* 0x00000c0404037981 */ /* 0x002ea8000c1e1900 */
[----:B------:R-:W3:Y:S04]  /*0090*/  LDG.E R2, desc[UR4][R4.64+0x4] ;  /* 0x0000040404027981 */ /* 0x000ee8000c1e1900 */
[----:B------:R0:W5:Y:S01]  /*00a0*/  LDG.E R0, desc[UR4][R4.64+0x8] ;  /* 0x0000080404007981 */ /* 0x000162000c1e1900 */
[----:B------:R-:W-:Y:S01]  /*00b0*/  BSSY.RECONVERGENT B0, `(.L_x_1) ;  /* 0x000000c000007945 */ /* 0x000fe20003800200 */
[----:B--2---:R-:W1:Y:S08]  /*00c0*/  MUFU.RCP R6, R3 ;  /* 0x0000000300067308 */ /* 0x004e700000001000 */
[----:B---3--:R-:W2:Y:S01]  /*00d0*/  FCHK P0, R2, R3 ;  /* 0x0000000302007302 */ /* 0x008ea20000000000 */
[----:B-1----:R-:W-:-:S04]  /*00e0*/  FFMA R7, -R3, R6, 1 ;  /* 0x3f80000003077423 */ /* 0x002fc80000000106 */
[----:B------:R-:W-:-:S04]  /*00f0*/  FFMA R7, R6, R7, R6 ;  /* 0x0000000706077223 */ /* 0x000fc80000000006 */
[----:B------:R-:W-:-:S04]  /*0100*/  FFMA R6, R2, R7, RZ ;  /* 0x0000000702067223 */ /* 0x000fc800000000ff */
[----:B------:R-:W-:-:S04]  /*0110*/  FFMA R8, -R3, R6, R2 ;  /* 0x0000000603087223 */ /* 0x000fc80000000102 */
[----:B------:R-:W-:Y:S01]  /*0120*/  FFMA R6, R7, R8, R6 ;  /* 0x0000000807067223 */ /* 0x000fe20000000006 */
[----:B0-2---:R-:W-:Y:S06]  /*0130*/  @!P0 BRA `(.L_x_2) ;  /* 0x00000000000c8947 */ /* 0x005fec0003800000 */
[----:B------:R-:W-:-:S07]  /*0140*/  MOV R8, 0x160 ;  /* 0x0000016000087802 */ /* 0x000fce0000000f00 */
[----:B-----5:R-:W-:Y:S05]  /*0150*/  CALL.REL.NOINC `($__internal_0_$__cuda_sm3x_div_rn_noftz_f32_slowpath) ;  /* 0x0000000000787944 */ /* 0x020fea0003c00000 */
[----:B------:R-:W-:-:S07]  /*0160*/  IMAD.MOV.U32 R6, RZ, RZ, R2 ;  /* 0x000000ffff067224 */ /* 0x000fce00078e0002 */
.L_x_2:
[----:B------:R-:W-:Y:S05]  /*0170*/  BSYNC.RECONVERGENT B0 ;  /* 0x0000000000007941 */ /* 0x000fea0003800200 */
.L_x_1:
[----:B------:R-:W0:Y:S01]  /*0180*/  MUFU.RCP R2, R3 ;  /* 0x0000000300027308 */ /* 0x000e220000001000 */
[----:B------:R-:W-:Y:S07]  /*0190*/  BSSY.RECONVERGENT B0, `(.L_x_3) ;  /* 0x000000c000007945 */ /* 0x000fee0003800200 */
[----:B-----5:R-:W1:Y:S01]  /*01a0*/  FCHK P0, R0, R3 ;  /* 0x0000000300007302 */ /* 0x020e620000000000 */
[----:B0-----:R-:W-:-:S04]  /*01b0*/  FFMA R7, -R3, R2, 1 ;  /* 0x3f80000003077423 */ /* 0x001fc80000000102 */
[----:B------:R-:W-:-:S04]  /*01c0*/  FFMA R9, R2, R7, R2 ;  /* 0x0000000702097223 */ /* 0x000fc80000000002 */
[----:B------:R-:W-:-:S04]  /*01d0*/  FFMA R2, R0, R9, RZ ;  /* 0x0000000900027223 */ /* 0x000fc800000000ff */
[----:B------:R-:W-:-:S04]  /*01e0*/  FFMA R7, -R3, R2, R0 ;  /* 0x0000000203077223 */ /* 0x000fc80000000100 */
[----:B------:R-:W-:Y:S01]  /*01f0*/  FFMA R7, R9, R7, R2 ;  /* 0x0000000709077223 */ /* 0x000fe20000000002 */
[----:B-1----:R-:W-:Y:S06]  /*0200*/  @!P0 BRA `(.L_x_4) ;  /* 0x0000000000108947 */ /* 0x002fec0003800000 */
[----:B------:R-:W-:Y:S01]  /*0210*/  IMAD.MOV.U32 R2, RZ, RZ, R0 ;  /* 0x000000ffff027224 */ /* 0x000fe200078e0000 */
[----:B------:R-:W-:-:S07]  /*0220*/  MOV R8, 0x240 ;  /* 0x0000024000087802 */ /* 0x000fce0000000f00 */
[----:B------:R-:W-:Y:S05]  /*0230*/  CALL.REL.NOINC `($__internal_0_$__cuda_sm3x_div_rn_noftz_f32_slowpath) ;  /* 0x0000000000407944 */ /* 0x000fea0003c00000 */
[----:B------:R-:W-:-:S07]  /*0240*/  IMAD.MOV.U32 R7, RZ, RZ, R2 ;  /* 0x000000ffff077224 */ /* 0x000fce00078e0002 */
.L_x_4:
[----:B------:R-:W-:Y:S05]  /*0250*/  BSYNC.RECONVERGENT B0 ;  /* 0x0000000000007941 */ /* 0x000fea0003800200 */
.L_x_3:
[----:B------:R-:W2:Y:S01]  /*0260*/  LDG.E R4, desc[UR4][R4.64] ;  /* 0x0000000404047981 */ /* 0x000ea2000c1e1900 */
[----:B------:R-:W0:Y:S01]  /*0270*/  LDC.64 R8, c[0x0][0x380] ;  /* 0x0000e000ff087b82 */ /* 0x000e220000000a00 */
[----:B--2---:R-:W1:Y:S02]  /*0280*/  F2I.S64.TRUNC R2, R4 ;  /* 0x0000000400027311 */ /* 0x004e64000020d900 */
[----:B-1----:R-:W-:Y:S02]  /*0290*/  IMAD R11, R3, 0xc, RZ ;  /* 0x0000000c030b7824 */ /* 0x002fe400078e02ff */
[----:B0-----:R-:W-:-:S04]  /*02a0*/  IMAD.WIDE.U32 R2, R2, 0xc, R8 ;  /* 0x0000000c02027825 */ /* 0x001fc800078e0008 */
[----:B------:R-:W-:-:S05]  /*02b0*/  IMAD.IADD R3, R3, 0x1, R11 ;  /* 0x0000000103037824 */ /* 0x000fca00078e020b */
[----:B------:R-:W2:Y:S04]  /*02c0*/  LDG.E R9, desc[UR4][R2.64] ;  /* 0x0000000402097981 */ /* 0x000ea8000c1e1900 */
[----:B------:R-:W3:Y:S01]  /*02d0*/  LDG.E R0, desc[UR4][R2.64+0x4] ;  /* 0x0000040402007981 */ /* 0x000ee2000c1e1900 */
[----:B--2---:R-:W-:Y:S02]  /*02e0*/  FSETP.EQ.AND P1, PT, R9, R6, PT ;  /* 0x000000060900720b */ /* 0x004fe40003f22000 */
[----:B---3--:R-:W-:-:S13]  /*02f0*/  FSETP.NEU.AND P0, PT, R0, R7, PT ;  /* 0x000000070000720b */ /* 0x008fda0003f0d000 */
[----:B------:R-:W-:Y:S05]  /*0300*/  @!P0 EXIT P1 ;  /* 0x000000000000894d */ /* 0x000fea0000800000 */
[----:B------:R-:W-:Y:S04]  /*0310*/  STG.E desc[UR4][R2.64], R6 ;  /* 0x0000000602007986 */ /* 0x000fe8000c101904 */
[----:B------:R-:W-:Y:S01]  /*0320*/  STG.E desc[UR4][R2.64+0x4], R7 ;  /* 0x0000040702007986 */ /* 0x000fe2000c101904 */
[----:B------:R-:W-:Y:S05]  /*0330*/  EXIT ;  /* 0x000000000000794d */ /* 0x000fea0003800000 */
        .weak           $__internal_0_$__cuda_sm3x_div_rn_noftz_f32_slowpath
        .type           $__internal_0_$__cuda_sm3x_div_rn_noftz_f32_slowpath,@function
        .size           $__internal_0_$__cuda_sm3x_div_rn_noftz_f32_slowpath,(.L_x_79 - $__internal_0_$__cuda_sm3x_div_rn_noftz_f32_slowpath)
$__internal_0_$__cuda_sm3x_div_rn_noftz_f32_slowpath:
[--C-:B------:R-:W-:Y:S01]  /*0340*/  SHF.R.U32.HI R9, RZ, 0x17, R3.reuse ;  /* 0x00000017ff097819 */ /* 0x100fe20000011603 */
[----:B------:R-:W-:Y:S01]  /*0350*/  BSSY.RECONVERGENT B1, `(.L_x_5) ;  /* 0x0000063000017945 */ /* 0x000fe20003800200 */
[----:B------:R-:W-:Y:S02]  /*0360*/  SHF.R.U32.HI R7, RZ, 0x17, R2 ;  /* 0x00000017ff077819 */ /* 0x000fe40000011602 */
[----:B------:R-:W-:Y:S01]  /*0370*/  LOP3.LUT R14, R9, 0xff, RZ, 0xc0, !PT ;  /* 0x000000ff090e7812 */ /* 0x000fe200078ec0ff */
[----:B------:R-:W-:Y:S01]  /*0380*/  IMAD.MOV.U32 R9, RZ, RZ, R3 ;  /* 0x000000ffff097224 */ /* 0x000fe200078e0003 */
[----:B------:R-:W-:-:S03]  /*0390*/  LOP3.LUT R12, R7, 0xff, RZ, 0xc0, !PT ;  /* 0x000000ff070c7812 */ /* 0x000fc600078ec0ff */
[----:B------:R-:W-:Y:S02]  /*03a0*/  VIADD R11, R14, 0xffffffff ;  /* 0xffffffff0e0b7836 */ /* 0x000fe40000000000 */
[----:B------:R-:W-:-:S03]  /*03b0*/  VIADD R10, R12, 0xffffffff ;  /* 0xffffffff0c0a7836 */ /* 0x000fc60000000000 */
[----:B------:R-:W-:-:S04]  /*03c0*/  ISETP.GT.U32.AND P0, PT, R11, 0xfd, PT ;  /* 0x000000fd0b00780c */ /* 0x000fc80003f04070 */
[----:B------:R-:W-:-:S13]  /*03d0*/  ISETP.GT.U32.OR P0, PT, R10, 0xfd, P0 ;  /* 0x000000fd0a00780c */ /* 0x000fda0000704470 */
[----:B------:R-:W-:Y:S01]  /*03e0*/  @!P0 IMAD.MOV.U32 R7, RZ, RZ, RZ ;  /* 0x000000ffff078224 */ /* 0x000fe200078e00ff */
[----:B------:R-:W-:Y:S06]  /*03f0*/  @!P0 BRA `(.L_x_6) ;  /* 0x00000000005c8947 */ /* 0x000fec0003800000 */
[----:B------:R-:W-:Y:S02]  /*0400*/  FSETP.GTU.FTZ.AND P0, PT, |R2|, +INF , PT ;  /* 0x7f8000000200780b */ /* 0x000fe40003f1c200 */
[----:B------:R-:W-:-:S04]  /*0410*/  FSETP.GTU.FTZ.AND P1, PT, |R3|, +INF , PT ;  /* 0x7f8000000300780b */ /* 0x000fc80003f3c200 */
[----:B------:R-:W-:-:S13]  /*0420*/  PLOP3.LUT P0, PT, P0, P1, PT, 0xf8, 0x8f ;  /* 0x00000000008f781c */ /* 0x000fda0000703f70 */
[----:B------:R-:W-:Y:S05]  /*0430*/  @P0 BRA `(.L_x_7) ;  /* 0x00000004004c0947 */ /* 0x000fea0003800000 */
[----:B------:R-:W-:-:S13]  /*0440*/  LOP3.LUT P0, RZ, R9, 0x7fffffff, R2, 0xc8, !PT ;  /* 0x7fffffff09ff7812 */ /* 0x000fda000780c802 */
[----:B------:R-:W-:Y:S05]  /*0450*/  @!P0 BRA `(.L_x_8) ;  /* 0x00000004003c8947 */ /* 0x000fea0003800000 */
[C---:B------:R-:W-:Y:S02]  /*0460*/  FSETP.NEU.FTZ.AND P2, PT, |R2|.reuse, +INF , PT ;  /* 0x7f8000000200780b */ /* 0x040fe40003f5d200 */
[----:B------:R-:W-:Y:S02]  /*0470*/  FSETP.NEU.FTZ.AND P1, PT, |R3|, +INF , PT ;  /* 0x7f8000000300780b */ /* 0x000fe40003f3d200 */
[----:B------:R-:W-:-:S11]  /*0480*/  FSETP.NEU.FTZ.AND P0, PT, |R2|, +INF , PT ;  /* 0x7f8000000200780b */ /* 0x000fd60003f1d200 */
[----:B------:R-:W-:Y:S05]  /*0490*/  @!P1 BRA !P2, `(.L_x_8) ;  /* 0x00000004002c9947 */ /* 0x000fea0005000000 */
[----:B------:R-:W-:-:S04]  /*04a0*/  LOP3.LUT P2, RZ, R2, 0x7fffffff, RZ, 0xc0, !PT ;  /* 0x7fffffff02ff7812 */ /* 0x000fc8000784c0ff */
[----:B------:R-:W-:-:S13]  /*04b0*/  PLOP3.LUT P1, PT, P1, P2, PT, 0x2f, 0xf2 ;  /* 0x0000000000f2781c */ /* 0x000fda0000f24577 */
[----:B------:R-:W-:Y:S05]  /*04c0*/  @P1 BRA `(.L_x_9) ;  /* 0x0000000400181947 */ /* 0x000fea0003800000 */
[----:B------:R-:W-:-:S04]  /*04d0*/  LOP3.LUT P1, RZ, R9, 0x7fffffff, RZ, 0xc0, !PT ;  /* 0x7fffffff09ff7812 */ /* 0x000fc8000782c0ff */
[----:B------:R-:W-:-:S13]  /*04e0*/  PLOP3.LUT P0, PT, P0, P1, PT, 0x2f, 0xf2 ;  /* 0x0000000000f2781c */ /* 0x000fda0000702577 */
[----:B------:R-:W-:Y:S05]  /*04f0*/  @P0 BRA `(.L_x_10) ;  /* 0x0000000400000947 */ /* 0x000fea0003800000 */
[----:B------:R-:W-:Y:S02]  /*0500*/  ISETP.GE.AND P0, PT, R10, RZ, PT ;  /* 0x000000ff0a00720c */ /* 0x000fe40003f06270 */
[----:B------:R-:W-:-:S11]  /*0510*/  ISETP.GE.AND P1, PT, R11, RZ, PT ;  /* 0x000000ff0b00720c */ /* 0x000fd60003f26270 */
[----:B------:R-:W-:Y:S02]  /*0520*/  @P0 IMAD.MOV.U32 R7, RZ, RZ, RZ ;  /* 0x000000ffff070224 */ /* 0x000fe400078e00ff */
[----:B------:R-:W-:Y:S01]  /*0530*/  @!P0 FFMA R2, R2, 1.84467440737095516160e+19, RZ ;  /* 0x5f80000002028823 */ /* 0x000fe200000000ff */
[----:B------:R-:W-:Y:S02]  /*0540*/  @!P0 IMAD.MOV.U32 R7, RZ, RZ, -0x40 ;  /* 0xffffffc0ff078424 */ /* 0x000fe400078e00ff */
[----:B------:R-:W-:Y:S02]  /*0550*/  @!P1 FFMA R9, R3, 1.84467440737095516160e+19, RZ ;  /* 0x5f80000003099823 */ /* 0x000fe400000000ff */
[----:B------:R-:W-:-:S07]  /*0560*/  @!P1 VIADD R7, R7, 0x40 ;  /* 0x0000004007079836 */ /* 0x000fce0000000000 */
.L_x_6:
[----:B------:R-:W-:Y:S01]  /*0570*/  LEA R10, R14, 0xc0800000, 0x17 ;  /* 0xc08000000e0a7811 */ /* 0x000fe200078eb8ff */
[----:B------:R-:W-:Y:S04]  /*0580*/  BSSY.RECONVERGENT B2, `(.L_x_11) ;  /* 0x0000036000027945 */ /* 0x000fe80003800200 */
[----:B------:R-:W-:Y:S02]  /*0590*/  IMAD.IADD R10, R9, 0x1, -R10 ;  /* 0x00000001090a7824 */ /* 0x000fe400078e0a0a */
[----:B------:R-:W-:Y:S02]  /*05a0*/  VIADD R9, R12, 0xffffff81 ;  /* 0xffffff810c097836 */ /* 0x000fe40000000000 */
[----:B------:R0:W1:Y:S01]  /*05b0*/  MUFU.RCP R11, R10 ;  /* 0x0000000a000b7308 */ /* 0x0000620000001000 */
[----:B------:R-:W-:Y:S01]  /*05c0*/  FADD.FTZ R13, -R10, -RZ ;  /* 0x800000ff0a0d7221 */ /* 0x000fe20000010100 */
[C---:B------:R-:W-:Y:S01]  /*05d0*/  IMAD R2, R9.reuse, -0x800000, R2 ;  /* 0xff80000009027824 */ /* 0x040fe200078e0202 */
[----:B0-----:R-:W-:-:S05]  /*05e0*/  IADD3 R10, PT, PT, R9, 0x7f, -R14 ;  /* 0x0000007f090a7810 */ /* 0x001fca0007ffe80e */
[----:B------:R-:W-:Y:S02]  /*05f0*/  IMAD.IADD R10, R10, 0x1, R7 ;  /* 0x000000010a0a7824 */ /* 0x000fe400078e0207 */
[----:B-1----:R-:W-:-:S04]  /*0600*/  FFMA R12, R11, R13, 1 ;  /* 0x3f8000000b0c7423 */ /* 0x002fc8000000000d */
[----:B------:R-:W-:-:S04]  /*0610*/  FFMA R16, R11, R12, R11 ;  /* 0x0000000c0b107223 */ /* 0x000fc8000000000b */
[----:B------:R-:W-:-:S04]  /*0620*/  FFMA R11, R2, R16, RZ ;  /* 0x00000010020b7223 */ /* 0x000fc800000000ff */
[----:B------:R-:W-:-:S04]  /*0630*/  FFMA R12, R13, R11, R2 ;  /* 0x0000000b0d0c7223 */ /* 0x000fc80000000002 */
[----:B------:R-:W-:-:S04]  /*0640*/  FFMA R11, R16, R12, R11 ;  /* 0x0000000c100b7223 */ /* 0x000fc8000000000b */
[----:B------:R-:W-:-:S04]  /*0650*/  FFMA R12, R13, R11, R2 ;  /* 0x0000000b0d0c7223 */ /* 0x000fc80000000002 */
[----:B------:R-:W-:-:S05]  /*0660*/  FFMA R2, R16, R12, R11 ;  /* 0x0000000c10027223 */ /* 0x000fca000000000b */
[----:B------:R-:W-:-:S04]  /*0670*/  SHF.R.U32.HI R9, RZ, 0x17, R2 ;  /* 0x00000017ff097819 */ /* 0x000fc80000011602 */
[----:B------:R-:W-:-:S05]  /*0680*/  LOP3.LUT R9, R9, 0xff, RZ, 0xc0, !PT ;  /* 0x000000ff09097812 */ /* 0x000fca00078ec0ff */
[----:B------:R-:W-:-:S04]  /*0690*/  IMAD.IADD R13, R9, 0x1, R10 ;  /* 0x00000001090d7824 */ /* 0x000fc800078e020a */
[----:B------:R-:W-:-:S05]  /*06a0*/  VIADD R7, R13, 0xffffffff ;  /* 0xffffffff0d077836 */ /* 0x000fca0000000000 */
[----:B------:R-:W-:-:S13]  /*06b0*/  ISETP.GE.U32.AND P0, PT, R7, 0xfe, PT ;  /* 0x000000fe0700780c */ /* 0x000fda0003f06070 */
[----:B------:R-:W-:Y:S05]  /*06c0*/  @!P0 BRA `(.L_x_12) ;  /* 0x0000000000808947 */ /* 0x000fea0003800000 */
[----:B------:R-:W-:-:S13]  /*06d0*/  ISETP.GT.AND P0, PT, R13, 0xfe, PT ;  /* 0x000000fe0d00780c */ /* 0x000fda0003f04270 */
[----:B------:R-:W-:Y:S05]  /*06e0*/  @P0 BRA `(.L_x_13) ;  /* 0x00000000006c0947 */ /* 0x000fea0003800000 */
[----:B------:R-:W-:-:S13]  /*06f0*/  ISETP.GE.AND P0, PT, R13, 0x1, PT ;  /* 0x000000010d00780c */ /* 0x000fda0003f06270 */
[----:B------:R-:W-:Y:S05]  /*0700*/  @P0 BRA `(.L_x_14) ;  /* 0x0000000000740947 */ /* 0x000fea0003800000 */
[----:B------:R-:W-:Y:S02]  /*0710*/  ISETP.GE.AND P0, PT, R13, -0x18, PT ;  /* 0xffffffe80d00780c */ /* 0x000fe40003f06270 */
[----:B------:R-:W-:-:S11]  /*0720*/  LOP3.LUT R2, R2, 0x80000000, RZ, 0xc0, !PT ;  /* 0x8000000002027812 */ /* 0x000fd600078ec0ff */
[----:B------:R-:W-:Y:S05]  /*0730*/  @!P0 BRA `(.L_x_14) ;  /* 0x0000000000688947 */ /* 0x000fea0003800000 */
[CCC-:B------:R-:W-:Y:S01]  /*0740*/  FFMA.RZ R7, R16.reuse, R12.reuse, R11.reuse ;  /* 0x0000000c10077223 */ /* 0x1c0fe2000000c00b */
[CCC-:B------:R-:W-:Y:S01]  /*0750*/  FFMA.RM R10, R16.reuse, R12.reuse, R11.reuse ;  /* 0x0000000c100a7223 */ /* 0x1c0fe2000000400b */
[C---:B------:R-:W-:Y:S02]  /*0760*/  ISETP.NE.AND P2, PT, R13.reuse, RZ, PT ;  /* 0x000000ff0d00720c */ /* 0x040fe40003f45270 */
[----:B------:R-:W-:Y:S02]  /*0770*/  ISETP.NE.AND P1, PT, R13, RZ, PT ;  /* 0x000000ff0d00720c */ /* 0x000fe40003f25270 */
[----:B------:R-:W-:Y:S01]  /*0780*/  LOP3.LUT R9, R7, 0x7fffff, RZ, 0xc0, !PT ;  /* 0x007fffff07097812 */ /* 0x000fe200078ec0ff */
[----:B------:R-:W-:Y:S01]  /*0790*/  FFMA.RP R7, R16, R12, R11 ;  /* 0x0000000c10077223 */ /* 0x000fe2000000800b */
[----:B------:R-:W-:Y:S02]  /*07a0*/  VIADD R12, R13, 0x20 ;  /* 0x000000200d0c7836 */ /* 0x000fe40000000000 */
[----:B------:R-:W-:Y:S01]  /*07b0*/  LOP3.LUT R9, R9, 0x800000, RZ, 0xfc, !PT ;  /* 0x0080000009097812 */ /* 0x000fe200078efcff */
[----:B------:R-:W-:Y:S01]  /*07c0*/  IMAD.MOV R11, RZ, RZ, -R13 ;  /* 0x000000ffff0b7224 */ /* 0x000fe200078e0a0d */
[----:B------:R-:W-:-:S02]  /*07d0*/  FSETP.NEU.FTZ.AND P0, PT, R7, R10, PT ;  /* 0x0000000a0700720b */ /* 0x000fc40003f1d000 */
[----:B------:R-:W-:Y:S02]  /*07e0*/  SHF.L.U32 R12, R9, R12, RZ ;  /* 0x0000000c090c7219 */ /* 0x000fe400000006ff */
[----:B------:R-:W-:Y:S02]  /*07f0*/  SEL R10, R11, RZ, P2 ;  /* 0x000000ff0b0a7207 */ /* 0x000fe40001000000 */
[----:B------:R-:W-:Y:S02]  /*0800*/  ISETP.NE.AND P1, PT, R12, RZ, P1 ;  /* 0x000000ff0c00720c */ /* 0x000fe40000f25270 */
[----:B------:R-:W-:Y:S02]  /*0810*/  SHF.R.U32.HI R10, RZ, R10, R9 ;  /* 0x0000000aff0a7219 */ /* 0x000fe40000011609 */
[----:B------:R-:W-:Y:S02]  /*0820*/  PLOP3.LUT P0, PT, P0, P1, PT, 0xf8, 0x8f ;  /* 0x00000000008f781c */ /* 0x000fe40000703f70 */
[----:B------:R-:W-:-:S02]  /*0830*/  SHF.R.U32.HI R12, RZ, 0x1, R10 ;  /* 0x00000001ff0c7819 */ /* 0x000fc4000001160a */
[----:B------:R-:W-:-:S04]  /*0840*/  SEL R7, RZ, 0x1, !P0 ;  /* 0x00000001ff077807 */ /* 0x000fc80004000000 */
[----:B------:R-:W-:-:S04]  /*0850*/  LOP3.LUT R7, R7, 0x1, R12, 0xf8, !PT ;  /* 0x0000000107077812 */ /* 0x000fc800078ef80c */
[----:B------:R-:W-:-:S05]  /*0860*/  LOP3.LUT R7, R7, R10, RZ, 0xc0, !PT ;  /* 0x0000000a07077212 */ /* 0x000fca00078ec0ff */
[----:B------:R-:W-:-:S05]  /*0870*/  IMAD.IADD R7, R12, 0x1, R7 ;  /* 0x000000010c077824 */ /* 0x000fca00078e0207 */
[----:B------:R-:W-:Y:S01]  /*0880*/  LOP3.LUT R2, R7, R2, RZ, 0xfc, !PT ;  /* 0x0000000207027212 */ /* 0x000fe200078efcff */
[----:B------:R-:W-:Y:S06]  /*0890*/  BRA `(.L_x_14) ;  /* 0x0000000000107947 */ /* 0x000fec0003800000 */
.L_x_13:
[----:B------:R-:W-:-:S04]  /*08a0*/  LOP3.LUT R2, R2, 0x80000000, RZ, 0xc0, !PT ;  /* 0x8000000002027812 */ /* 0x000fc800078ec0ff */
[----:B------:R-:W-:Y:S01]  /*08b0*/  LOP3.LUT R2, R2, 0x7f800000, RZ, 0xfc, !PT ;  /* 0x7f80000002027812 */ /* 0x000fe200078efcff */
[----:B------:R-:W-:Y:S06]  /*08c0*/  BRA `(.L_x_14) ;  /* 0x0000000000047947 */ /* 0x000fec0003800000 */
.L_x_12:
[----:B------:R-:W-:-:S07]  /*08d0*/  IMAD R2, R10, 0x800000, R2 ;  /* 0x008000000a027824 */ /* 0x000fce00078e0202 */
.L_x_14:
[----:B------:R-:W-:Y:S05]  /*08e0*/  BSYNC.RECONVERGENT B2 ;  /* 0x0000000000027941 */ /* 0x000fea0003800200 */
.L_x_11:
[----:B------:R-:W-:Y:S05]  /*08f0*/  BRA `(.L_x_15) ;  /* 0x0000000000207947 */ /* 0x000fea0003800000 */
.L_x_10:
[----:B------:R-:W-:-:S04]  /*0900*/  LOP3.LUT R2, R9, 0x80000000, R2, 0x48, !PT ;  /* 0x8000000009027812 */ /* 0x000fc800078e4802 */
[----:B------:R-:W-:Y:S01]  /*0910*/  LOP3.LUT R2, R2, 0x7f800000, RZ, 0xfc, !PT ;  /* 0x7f80000002027812 */ /* 0x000fe200078efcff */
[----:B------:R-:W-:Y:S06]  /*0920*/  BRA `(.L_x_15) ;  /* 0x0000000000147947 */ /* 0x000fec0003800000 */
.L_x_9:
[----:B------:R-:W-:Y:S01]  /*0930*/  LOP3.LUT R2, R9, 0x80000000, R2, 0x48, !PT ;  /* 0x8000000009027812 */ /* 0x000fe200078e4802 */
[----:B------:R-:W-:Y:S06]  /*0940*/  BRA `(.L_x_15) ;  /* 0x00000000000c7947 */ /* 0x000fec0003800000 */
.L_x_8:
[----:B------:R-:W0:Y:S01]  /*0950*/  MUFU.RSQ R2, -QNAN ;  /* 0xffc0000000027908 */ /* 0x000e220000001400 */
[----:B------:R-:W-:Y:S05]  /*0960*/  BRA `(.L_x_15) ;  /* 0x0000000000047947 */ /* 0x000fea0003800000 */
.L_x_7:
[----:B------:R-:W-:-:S07]  /*0970*/  FADD.FTZ R2, R2, R3 ;  /* 0x0000000302027221 */ /* 0x000fce0000010000 */
.L_x_15:
[----:B------:R-:W-:Y:S05]  /*0980*/  BSYNC.RECONVERGENT B1 ;  /* 0x0000000000017941 */ /* 0x000fea0003800200 */
.L_x_5:
[----:B------:R-:W-:-:S04]  /*0990*/  IMAD.MOV.U32 R9, RZ, RZ, 0x0 ;  /* 0x00000000ff097424 */ /* 0x000fc800078e00ff */
[----:B0-----:R-:W-:Y:S05]  /*09a0*/  RET.REL.NODEC R8 `(_Z29cluster_recomputecenters_cudaPfS_) ;  /* 0xfffffff408947950 */ /* 0x001fea0003c3ffff */
.L_x_16:
        /* <DEDUP_REMOVED lines=13> */
.L_x_79:


//--------------------- .text._Z15assign_clustersPfS_ --------------------------
	.section	.text._Z15assign_clustersPfS_,"ax",@progbits
	.align	128
        .global         _Z15assign_clustersPfS_
        .type           _Z15assign_clustersPfS_,@function
        .size           _Z15assign_clustersPfS_,(.L_x_80 - _Z15assign_clustersPfS_)
        .other          _Z15assign_clustersPfS_,@"STO_CUDA_ENTRY STV_DEFAULT"
_Z15assign_clustersPfS_:
.text._Z15assign_clustersPfS_:
[----:B------:R-:W-:Y:S01]  /*0000*/  LDC R1, c[0x0][0x37c] ;  /* 0x0000df00ff017b82 */ /* 0x000fe20000000800 */
[----:B------:R-:W0:Y:S07]  /*0010*/  S2R R0, SR_TID.X ;  /* 0x0000000000007919 */ /* 0x000e2e0000002100 */
[----:B------:R-:W0:Y:S08]  /*0020*/  S2UR UR4, SR_CTAID.X ;  /* 0x00000000000479c3 */ /* 0x000e300000002500 */
[----:B------:R-:W0:Y:S02]  /*0030*/  LDC R3, c[0x0][0x360] ;  /* 0x0000d800ff037b82 */ /* 0x000e240000000800 */
[----:B0-----:R-:W-:-:S05]  /*0040*/  IMAD R0, R3, UR4, R0 ;  /* 0x0000000403007c24 */ /* 0x001fca000f8e0200 */
[----:B------:R-:W-:-:S13]  /*0050*/  ISETP.GT.U32.AND P0, PT, R0, 0x98967f, PT ;  /* 0x0098967f0000780c */ /* 0x000fda0003f04070 */
[----:B------:R-:W-:Y:S05]  /*0060*/  @P0 EXIT ;  /* 0x000000000000094d */ /* 0x000fea0003800000 */
[----:B------:R-:W0:Y:S01]  /*0070*/  LDC.64 R4, c[0x0][0x388] ;  /* 0x0000e200ff047b82 */ /* 0x000e220000000a00 */
[----:B------:R-:W0:Y:S07]  /*0080*/  LDCU.64 UR4, c[0x0][0x358] ;  /* 0x00006b00ff0477ac */ /* 0x000e2e0008000a00 */
[----:B------:R-:W1:Y:S08]  /*0090*/  LDC.64 R10, c[0x0][0x380] ;  /* 0x0000e000ff0a7b82 */ /* 0x000e700000000a00 */
[----:B------:R-:W2:Y:S01]  /*00a0*/  LDC.64 R6, c[0x0][0x380] ;  /* 0x0000e000ff067b82 */ /* 0x000ea20000000a00 */
[----:B0-----:R-:W3:Y:S01]  /*00b0*/  LDG.E R4, desc[UR4][R4.64] ;  /* 0x0000000404047981 */ /* 0x001ee2000c1e1900 */
[----:B------:R-:W-:-:S05]  /*00c0*/  IMAD R3, R0, 0xc, RZ ;  /* 0x0000000c00037824 */ /* 0x000fca00078e02ff */
[----:B-1----:R-:W-:-:S04]  /*00d0*/  IADD3 R10, P0, PT, R3, R10, RZ ;  /* 0x0000000a030a7210 */ /* 0x002fc80007f1e0ff */
[----:B------:R-:W-:Y:S01]  /*00e0*/  IADD3.X R11, PT, PT, RZ, R11, RZ, P0, !PT ;  /* 0x0000000bff0b7210 */ /* 0x000fe200007fe4ff */
[----:B---3--:R-:W0:Y:S02]  /*00f0*/  F2I.TRUNC.NTZ R2, R4 ;  /* 0x0000000400027305 */ /* 0x008e24000020f100 */
[----:B0-----:R-:W-:Y:S02]  /*0100*/  LEA R3, R2, R2, 0x1 ;  /* 0x0000000202037211 */ /* 0x001fe400078e08ff */
[----:B------:R-:W3:Y:S03]  /*0110*/  LDG.E R2, desc[UR4][R10.64] ;  /* 0x000000040a027981 */ /* 0x000ee6000c1e1900 */
[----:B--2---:R-:W-:Y:S02]  /*0120*/  IMAD.WIDE R6, R3, 0x4, R6 ;  /* 0x0000000403067825 */ /* 0x004fe400078e0206 */
[----:B------:R-:W2:Y:S04]  /*0130*/  LDG.E R3, desc[UR4][R10.64+0x4] ;  /* 0x000004040a037981 */ /* 0x000ea8000c1e1900 */
[----:B------:R-:W2:Y:S04]  /*0140*/  LDG.E R0, desc[UR4][R6.64+0x4] ;  /* 0x0000040406007981 */ /* 0x000ea8000c1e1900 */
[----:B------:R-:W3:Y:S01]  /*0150*/  LDG.E R5, desc[UR4][R6.64] ;  /* 0x0000000406057981 */ /* 0x000ee2000c1e1900 */
[----:B------:R-:W-:Y:S01]  /*0160*/  BSSY.RECONVERGENT B0, `(.L_x_17) ;  /* 0x0000011000007945 */ /* 0x000fe20003800200 */
[----:B--2---:R-:W-:Y:S01]  /*0170*/  FADD R0, R3, -R0 ;  /* 0x8000000003007221 */ /* 0x004fe20000000000 */
[----:B---3--:R-:W-:-:S03]  /*0180*/  FADD R5, R2, -R5 ;  /* 0x8000000502057221 */ /* 0x008fc60000000000 */
[----:B------:R-:W-:-:S04]  /*0190*/  FMUL R0, R0, R0 ;  /* 0x0000000000007220 */ /* 0x000fc80000400000 */
[----:B------:R-:W-:-:S05]  /*01a0*/  FFMA R0, R5, R5, R0 ;  /* 0x0000000505007223 */ /* 0x000fca0000000000 */
[----:B------:R-:W-:Y:S01]  /*01b0*/  IADD3 R4, PT, PT, R0, -0xd000000, RZ ;  /* 0xf300000000047810 */ /* 0x000fe20007ffe0ff */
[----:B------:R0:W1:Y:S03]  /*01c0*/  MUFU.RSQ R5, R0 ;  /* 0x0000000000057308 */ /* 0x0000660000001400 */
[----:B------:R-:W-:-:S13]  /*01d0*/  ISETP.GT.U32.AND P0, PT, R4, 0x727fffff, PT ;  /* 0x727fffff0400780c */ /* 0x000fda0003f04070 */
[----:B0-----:R-:W-:Y:S05]  /*01e0*/  @!P0 BRA `(.L_x_18) ;  /* 0x0000000000108947 */ /* 0x001fea0003800000 */
[----:B------:R-:W-:-:S07]  /*01f0*/  MOV R4, 0x210 ;  /* 0x0000021000047802 */ /* 0x000fce0000000f00 */
[----:B-1----:R-:W-:Y:S05]  /*0200*/  CALL.REL.NOINC `($__internal_1_$__cuda_sm20_sqrt_rn_f32_slowpath) ;  /* 0x0000002800147944 */ /* 0x002fea0003c00000 */
[----:B------:R-:W-:Y:S01]  /*0210*/  MOV R0, R7 ;  /* 0x0000000700007202 */ /* 0x000fe20000000f00 */
[----:B------:R-:W-:Y:S06]  /*0220*/  BRA `(.L_x_19) ;  /* 0x0000000000107947 */ /* 0x000fec0003800000 */
.L_x_18:
[----:B-1----:R-:W-:Y:S01]  /*0230*/  FMUL.FTZ R7, R0, R5 ;  /* 0x0000000500077220 */ /* 0x002fe20000410000 */
[----:B------:R-:W-:-:S03]  /*0240*/  FMUL.FTZ R5, R5, 0.5 ;  /* 0x3f00000005057820 */ /* 0x000fc60000410000 */
[----:B------:R-:W-:-:S04]  /*0250*/  FFMA R0, -R7, R7, R0 ;  /* 0x0000000707007223 */ /* 0x000fc80000000100 */
[----:B------:R-:W-:-:S07]  /*0260*/  FFMA R0, R0, R5, R7 ;  /* 0x0000000500007223 */ /* 0x000fce0000000007 */
.L_x_19:
[----:B------:R-:W-:Y:S05]  /*0270*/  BSYNC.RECONVERGENT B0 ;  /* 0x0000000000007941 */ /* 0x000fea0003800200 */
.L_x_17:
[----:B------:R-:W0:Y:S08]  /*0280*/  LDC.64 R8, c[0x0][0x388] ;  /* 0x0000e200ff087b82 */ /* 0x000e300000000a00 */
[----:B------:R-:W1:Y:S01]  /*0290*/  LDC.64 R6, c[0x0][0x380] ;  /* 0x0000e000ff067b82 */ /* 0x000e620000000a00 */
[----:B0-----:R-:W2:Y:S02]  /*02a0*/  LDG.E R8, desc[UR4][R8.64+0x10] ;  /* 0x0000100408087981 */ /* 0x001ea4000c1e1900 */
[----:B--2---:R-:W0:Y:S02]  /*02b0*/  F2I.TRUNC.NTZ R4, R8 ;  /* 0x0000000800047305 */ /* 0x004e24000020f100 */
[----:B0-----:R-:W-:-:S05]  /*02c0*/  LEA R5, R4, R4, 0x1 ;  /* 0x0000000404057211 */ /* 0x001fca00078e08ff */
[----:B-1----:R-:W-:-:S05]  /*02d0*/  IMAD.WIDE R6, R5, 0x4, R6 ;  /* 0x0000000405067825 */ /* 0x002fca00078e0206 */
[----:B------:R-:W2:Y:S04]  /*02e0*/  LDG.E R4, desc[UR4][R6.64+0x4] ;  /* 0x0000040406047981 */ /* 0x000ea8000c1e1900 */
[----:B------:R-:W3:Y:S01]  /*02f0*/  LDG.E R5, desc[UR4][R6.64] ;  /* 0x0000000406057981 */ /* 0x000ee2000c1e1900 */
[----:B------:R-:W-:Y:S01]  /*0300*/  FSETP.GEU.AND P0, PT, R0, 9.22337203685477580800e+18, PT ;  /* 0x5f0000000000780b */ /* 0x000fe20003f0e000 */
[----:B------:R-:W-:Y:S01]  /*0310*/  BSSY.RECONVERGENT B0, `(.L_x_20) ;  /* 0x0000015000007945 */ /* 0x000fe20003800200 */
[----:B--2---:R-:W-:Y:S01]  /*0320*/  FADD R4, R3, -R4 ;  /* 0x8000000403047221 */ /* 0x004fe20000000000 */
[----:B---3--:R-:W-:-:S03]  /*0330*/  FADD R12, R2, -R5 ;  /* 0x80000005020c7221 */ /* 0x008fc60000000000 */
[----:B------:R-:W-:Y:S02]  /*0340*/  FMUL R13, R4, R4 ;  /* 0x00000004040d7220 */ /* 0x000fe40000400000 */
[----:B------:R-:W0:Y:S02]  /*0350*/  F2I.S64.TRUNC R4, R0 ;  /* 0x0000000000047311 */ /* 0x000e24000020d900 */
[----:B------:R-:W-:-:S05]  /*0360*/  FFMA R13, R12, R12, R13 ;  /* 0x0000000c0c0d7223 */ /* 0x000fca000000000d */
[----:B------:R-:W-:Y:S01]  /*0370*/  IADD3 R9, PT, PT, R13, -0xd000000, RZ ;  /* 0xf30000000d097810 */ /* 0x000fe20007ffe0ff */
[----:B------:R1:W2:Y:S03]  /*0380*/  MUFU.RSQ R8, R13 ;  /* 0x0000000d00087308 */ /* 0x0002a60000001400 */
[----:B------:R-:W-:Y:S02]  /*0390*/  ISETP.GT.U32.AND P1, PT, R9, 0x727fffff, PT ;  /* 0x727fffff0900780c */ /* 0x000fe40003f24070 */
[----:B0-----:R-:W-:Y:S02]  /*03a0*/  SEL R16, R4, 0xffffffff, !P0 ;  /* 0xffffffff04107807 */ /* 0x001fe40004000000 */
[----:B------:R-:W-:-:S09]  /*03b0*/  SEL R17, R5, 0x7fffffff, !P0 ;  /* 0x7fffffff05117807 */ /* 0x000fd20004000000 */
[----:B-1----:R-:W-:Y:S05]  /*03c0*/  @!P1 BRA `(.L_x_21) ;  /* 0x0000000000149947 */ /* 0x002fea0003800000 */
[----:B------:R-:W-:Y:S02]  /*03d0*/  MOV R0, R13 ;  /* 0x0000000d00007202 */ /* 0x000fe40000000f00 */
[----:B------:R-:W-:-:S07]  /*03e0*/  MOV R4, 0x400 ;  /* 0x0000040000047802 */ /* 0x000fce0000000f00 */
[----:B--2---:R-:W-:Y:S05]  /*03f0*/  CALL.REL.NOINC `($__internal_1_$__cuda_sm20_sqrt_rn_f32_slowpath) ;  /* 0x0000002400987944 */ /* 0x004fea0003c00000 */
[----:B------:R-:W-:Y:S01]  /*0400*/  MOV R0, R7 ;  /* 0x0000000700007202 */ /* 0x000fe20000000f00 */
[----:B------:R-:W-:Y:S06]  /*0410*/  BRA `(.L_x_22) ;  /* 0x0000000000107947 */ /* 0x000fec0003800000 */
.L_x_21:
[----:B--2---:R-:W-:Y:S01]  /*0420*/  FMUL.FTZ R0, R13, R8 ;  /* 0x000000080d007220 */ /* 0x004fe20000410000 */
[----:B------:R-:W-:-:S03]  /*0430*/  FMUL.FTZ R8, R8, 0.5 ;  /* 0x3f00000008087820 */ /* 0x000fc60000410000 */
[----:B------:R-:W-:-:S04]  /*0440*/  FFMA R13, -R0, R0, R13 ;  /* 0x00000000000d7223 */ /* 0x000fc8000000010d */
[----:B------:R-:W-:-:S07]  /*0450*/  FFMA R0, R13, R8, R0 ;  /* 0x000000080d007223 */ /* 0x000fce0000000000 */
.L_x_22:
[----:B------:R-:W-:Y:S05]  /*0460*/  BSYNC.RECONVERGENT B0 ;  /* 0x0000000000007941 */ /* 0x000fea0003800200 */
.L_x_20:
[----:B------:R-:W0:Y:S08]  /*0470*/  LDC.64 R4, c[0x0][0x388] ;  /* 0x0000e200ff047b82 */ /* 0x000e300000000a00 */
[----:B------:R-:W1:Y:S01]  /*0480*/  LDC.64 R6, c[0x0][0x380] ;  /* 0x0000e000ff067b82 */ /* 0x000e620000000a00 */
[----:B0-----:R-:W2:Y:S02]  /*0490*/  LDG.E R8, desc[UR4][R4.64+0x20] ;  /* 0x0000200404087981 */ /* 0x001ea4000c1e1900 */
[----:B--2---:R-:W0:Y:S02]  /*04a0*/  F2I.TRUNC.NTZ R8, R8 ;  /* 0x0000000800087305 */ /* 0x004e24000020f100 */
[----:B0-----:R-:W-:-:S04]  /*04b0*/  IMAD R9, R8, 0x3, RZ ;  /* 0x0000000308097824 */ /* 0x001fc800078e02ff */
[----:B-1----:R-:W-:-:S05]  /*04c0*/  IMAD.WIDE R6, R9, 0x4, R6 ;  /* 0x0000000409067825 */ /* 0x002fca00078e0206 */
[----:B------:R-:W2:Y:S04]  /*04d0*/  LDG.E R12, desc[UR4][R6.64+0x4] ;  /* 0x00000404060c7981 */ /* 0x000ea8000c1e1900 */
[----:B------:R-:W3:Y:S01]  /*04e0*/  LDG.E R13, desc[UR4][R6.64] ;  /* 0x00000004060d7981 */ /* 0x000ee2000c1e1900 */
[----:B------:R-:W0:Y:S01]  /*04f0*/  I2F.S64 R9, R16 ;  /* 0x0000001000097312 */ /* 0x000e220000301400 */
[----:B------:R-:W-:Y:S07]  /*0500*/  BSSY.RECONVERGENT B0, `(.L_x_23) ;  /* 0x0000017000007945 */ /* 0x000fee0003800200 */
[----:B------:R-:W1:Y:S01]  /*0510*/  F2I.S64.TRUNC R4, R0 ;  /* 0x0000000000047311 */ /* 0x000e62000020d900 */
[----:B0-----:R-:W-:-:S04]  /*0520*/  FSETP.GEU.AND P0, PT, R0, R9, PT ;  /* 0x000000090000720b */ /* 0x001fc80003f0e000 */
[----:B------:R-:W-:Y:S01]  /*0530*/  SEL R15, RZ, 0x1, P0 ;  /* 0x00000001ff0f7807 */ /* 0x000fe20000000000 */
[----:B--2---:R-:W-:Y:S01]  /*0540*/  FADD R12, R3, -R12 ;  /* 0x8000000c030c7221 */ /* 0x004fe20000000000 */
[----:B---3--:R-:W-:-:S03]  /*0550*/  FADD R13, R2, -R13 ;  /* 0x8000000d020d7221 */ /* 0x008fc60000000000 */
[----:B------:R-:W-:-:S04]  /*0560*/  FMUL R12, R12, R12 ;  /* 0x0000000c0c0c7220 */ /* 0x000fc80000400000 */
[----:B------:R-:W-:Y:S01]  /*0570*/  FFMA R14, R13, R13, R12 ;  /* 0x0000000d0d0e7223 */ /* 0x000fe2000000000c */
[----:B-1----:R-:W-:Y:S02]  /*0580*/  SEL R12, R4, R16, !P0 ;  /* 0x00000010040c7207 */ /* 0x002fe40004000000 */
[----:B------:R-:W-:Y:S01]  /*0590*/  SEL R13, R5, R17, !P0 ;  /* 0x00000011050d7207 */ /* 0x000fe20004000000 */
[----:B------:R0:W1:Y:S01]  /*05a0*/  MUFU.RSQ R19, R14 ;  /* 0x0000000e00137308 */ /* 0x0000620000001400 */
[----:B------:R-:W-:-:S04]  /*05b0*/  IADD3 R8, PT, PT, R14, -0xd000000, RZ ;  /* 0xf30000000e087810 */ /* 0x000fc80007ffe0ff */
[----:B------:R-:W-:-:S13]  /*05c0*/  ISETP.GT.U32.AND P1, PT, R8, 0x727fffff, PT ;  /* 0x727fffff0800780c */ /* 0x000fda0003f24070 */
[----:B01----:R-:W-:Y:S05]  /*05d0*/  @!P1 BRA `(.L_x_24) ;  /* 0x0000000000149947 */ /* 0x003fea0003800000 */
[----:B------:R-:W-:Y:S02]  /*05e0*/  MOV R0, R14 ;  /* 0x0000000e00007202 */ /* 0x000fe40000000f00 */
[----:B------:R-:W-:-:S07]  /*05f0*/  MOV R4, 0x610 ;  /* 0x0000061000047802 */ /* 0x000fce0000000f00 */
[----:B------:R-:W-:Y:S05]  /*0600*/  CALL.REL.NOINC `($__internal_1_$__cuda_sm20_sqrt_rn_f32_slowpath) ;  /* 0x0000002400147944 */ /* 0x000fea0003c00000 */
[----:B------:R-:W-:Y:S01]  /*0610*/  MOV R0, R7 ;  /* 0x0000000700007202 */ /* 0x000fe20000000f00 */
[----:B------:R-:W-:Y:S06]  /*0620*/  BRA `(.L_x_25) ;  /* 0x0000000000107947 */ /* 0x000fec0003800000 */
.L_x_24:
[----:B------:R-:W-:Y:S01]  /*0630*/  FMUL.FTZ R5, R14, R19 ;  /* 0x000000130e057220 */ /* 0x000fe20000410000 */
[----:B------:R-:W-:-:S03]  /*0640*/  FMUL.FTZ R19, R19, 0.5 ;  /* 0x3f00000013137820 */ /* 0x000fc60000410000 */
[----:B------:R-:W-:-:S04]  /*0650*/  FFMA R0, -R5, R5, R14 ;  /* 0x0000000505007223 */ /* 0x000fc8000000010e */
[----:B------:R-:W-:-:S07]  /*0660*/  FFMA R0, R0, R19, R5 ;  /* 0x0000001300007223 */ /* 0x000fce0000000005 */
.L_x_25:
[----:B------:R-:W-:Y:S05]  /*0670*/  BSYNC.RECONVERGENT B0 ;  /* 0x0000000000007941 */ /* 0x000fea0003800200 */
.L_x_23:
        /* <DEDUP_REMOVED lines=8> */
[----:B------:R-:W0:Y:S01]  /*0700*/  I2F.S64 R9, R12 ;  /* 0x0000000c00097312 */ /* 0x000e220000301400 */
[----:B------:R-:W-:Y:S07]  /*0710*/  BSSY.RECONVERGENT B0, `(.L_x_26) ;  /* 0x0000017000007945 */ /* 0x000fee0003800200 */
[----:B------:R-:W1:Y:S01]  /*0720*/  F2I.S64.TRUNC R4, R0 ;  /* 0x0000000000047311 */ /* 0x000e62000020d900 */
[----:B0-----:R-:W-:-:S04]  /*0730*/  FSETP.GEU.AND P0, PT, R0, R9, PT ;  /* 0x000000090000720b */ /* 0x001fc80003f0e000 */
[----:B------:R-:W-:Y:S02]  /*0740*/  SEL R15, R15, 0x2, P0 ;  /* 0x000000020f0f7807 */ /* 0x000fe40000000000 */
[----:B-1----:R-:W-:Y:S01]  /*0750*/  SEL R16, R4, R12, !P0 ;  /* 0x0000000c04107207 */ /* 0x002fe20004000000 */
[----:B--2---:R-:W-:Y:S01]  /*0760*/  FADD R14, R3, -R14 ;  /* 0x8000000e030e7221 */ /* 0x004fe20000000000 */
[----:B---3--:R-:W-:-:S03]  /*0770*/  FADD R17, R2, -R17 ;  /* 0x8000001102117221 */ /* 0x008fc60000000000 */
[----:B------:R-:W-:-:S04]  /*0780*/  FMUL R14, R14, R14 ;  /* 0x0000000e0e0e7220 */ /* 0x000fc80000400000 */
[----:B------:R-:W-:Y:S01]  /*0790*/  FFMA R14, R17, R17, R14 ;  /* 0x00000011110e7223 */ /* 0x000fe2000000000e */
[----:B------:R-:W-:-:S03]  /*07a0*/  SEL R17, R5, R13, !P0 ;  /* 0x0000000d05117207 */ /* 0x000fc60004000000 */
        /* <DEDUP_REMOVED lines=9> */
.L_x_27:
[----:B------:R-:W-:Y:S01]  /*0840*/  FMUL.FTZ R5, R14, R19 ;  /* 0x000000130e057220 */ /* 0x000fe20000410000 */
[----:B------:R-:W-:-:S03]  /*0850*/  FMUL.FTZ R19, R19, 0.5 ;  /* 0x3f00000013137820 */ /* 0x000fc60000410000 */
[----:B------:R-:W-:-:S04]  /*0860*/  FFMA R0, -R5, R5, R14 ;  /* 0x0000000505007223 */ /* 0x000fc8000000010e */
[----:B------:R-:W-:-:S07]  /*0870*/  FFMA R0, R0, R19, R5 ;  /* 0x0000001300007223 */ /* 0x000fce0000000005 */
.L_x_28:
[----:B------:R-:W-:Y:S05]  /*0880*/  BSYNC.RECONVERGENT B0 ;  /* 0x0000000000007941 */ /* 0x000fea0003800200 */
.L_x_26:
        /* <DEDUP_REMOVED lines=12> */
[----:B------:R-:W-:Y:S01]  /*0950*/  SEL R15, R15, 0x3, P0 ;  /* 0x000000030f0f7807 */ /* 0x000fe20000000000 */
        /* <DEDUP_REMOVED lines=15> */
.L_x_30:
[----:B------:R-:W-:Y:S01]  /*0a50*/  FMUL.FTZ R5, R14, R19 ;  /* 0x000000130e057220 */ /* 0x000fe20000410000 */
[----:B------:R-:W-:-:S03]  /*0a60*/  FMUL.FTZ R19, R19, 0.5 ;  /* 0x3f00000013137820 */ /* 0x000fc60000410000 */
[----:B------:R-:W-:-:S04]  /*0a70*/  FFMA R0, -R5, R5, R14 ;  /* 0x0000000505007223 */ /* 0x000fc8000000010e */
[----:B------:R-:W-:-:S07]  /*0a80*/  FFMA R0, R0, R19, R5 ;  /* 0x0000001300007223 */ /* 0x000fce0000000005 */
.L_x_31:
[----:B------:R-:W-:Y:S05]  /*0a90*/  BSYNC.RECONVERGENT B0 ;  /* 0x0000000000007941 */ /* 0x000fea0003800200 */
.L_x_29:
        /* <DEDUP_REMOVED lines=28> */
.L_x_33:
[----:B------:R-:W-:Y:S01]  /*0c60*/  FMUL.FTZ R5, R14, R19 ;  /* 0x000000130e057220 */ /* 0x000fe20000410000 */
[----:B------:R-:W-:-:S03]  /*0c70*/  FMUL.FTZ R19, R19, 0.5 ;  /* 0x3f00000013137820 */ /* 0x000fc60000410000 */
[----:B------:R-:W-:-:S04]  /*0c80*/  FFMA R0, -R5, R5, R14 ;  /* 0x0000000505007223 */ /* 0x000fc8000000010e */
[----:B------:R-:W-:-:S07]  /*0c90*/  FFMA R0, R0, R19, R5 ;  /* 0x0000001300007223 */ /* 0x000fce0000000005 */
.L_x_34:
[----:B------:R-:W-:Y:S05]  /*0ca0*/  BSYNC.RECONVERGENT B0 ;  /* 0x0000000000007941 */ /* 0x000fea0003800200 */
.L_x_32:
        /* <DEDUP_REMOVED lines=28> */
.L_x_36:
[----:B------:R-:W-:Y:S01]  /*0e70*/  FMUL.FTZ R5, R14, R19 ;  /* 0x000000130e057220 */ /* 0x000fe20000410000 */
[----:B------:R-:W-:-:S03]  /*0e80*/  FMUL.FTZ R19, R19, 0.5 ;  /* 0x3f00000013137820 */ /* 0x000fc60000410000 */
[----:B------:R-:W-:-:S04]  /*0e90*/  FFMA R0, -R5, R5, R14 ;  /* 0x0000000505007223 */ /* 0x000fc8000000010e */
[----:B------:R-:W-:-:S07]  /*0ea0*/  FFMA R0, R0, R19, R5 ;  /* 0x0000001300007223 */ /* 0x000fce0000000005 */
.L_x_37:
[----:B------:R-:W-:Y:S05]  /*0eb0*/  BSYNC.RECONVERGENT B0 ;  /* 0x0000000000007941 */ /* 0x000fea0003800200 */
.L_x_35:
        /* <DEDUP_REMOVED lines=28> */
.L_x_39:
[----:B------:R-:W-:Y:S01]  /*1080*/  FMUL.FTZ R5, R14, R19 ;  /* 0x000000130e057220 */ /* 0x000fe20000410000 */
[----:B------:R-:W-:-:S03]  /*1090*/  FMUL.FTZ R19, R19, 0.5 ;  /* 0x3f00000013137820 */ /* 0x000fc60000410000 */
[----:B------:R-:W-:-:S04]  /*10a0*/  FFMA R0, -R5, R5, R14 ;  /* 0x0000000505007223 */ /* 0x000fc8000000010e */
[----:B------:R-:W-:-:S07]  /*10b0*/  FFMA R0, R0, R19, R5 ;  /* 0x0000001300007223 */ /* 0x000fce0000000005 */
.L_x_40:
[----:B------:R-:W-:Y:S05]  /*10c0*/  BSYNC.RECONVERGENT B0 ;  /* 0x0000000000007941 */ /* 0x000fea0003800200 */
.L_x_38:
        /* <DEDUP_REMOVED lines=28> */
.L_x_42:
[----:B------:R-:W-:Y:S01]  /*1290*/  FMUL.FTZ R5, R14, R19 ;  /* 0x000000130e057220 */ /* 0x000fe20000410000 */
[----:B------:R-:W-:-:S03]  /*12a0*/  FMUL.FTZ R19, R19, 0.5 ;  /* 0x3f00000013137820 */ /* 0x000fc60000410000 */
[----:B------:R-:W-:-:S04]  /*12b0*/  FFMA R0, -R5, R5, R14 ;  /* 0x0000000505007223 */ /* 0x000fc8000000010e */
[----:B------:R-:W-:-:S07]  /*12c0*/  FFMA R0, R0, R19, R5 ;  /* 0x0000001300007223 */ /* 0x000fce0000000005 */
.L_x_43:
[----:B------:R-:W-:Y:S05]  /*12d0*/  BSYNC.RECONVERGENT B0 ;  /* 0x0000000000007941 */ /* 0x000fea0003800200 */
.L_x_41:
        /* <DEDUP_REMOVED lines=28> */
.L_x_45:
[----:B------:R-:W-:Y:S01]  /*14a0*/  FMUL.FTZ R5, R14, R19 ;  /* 0x000000130e057220 */ /* 0x000fe20000410000 */
[----:B------:R-:W-:-:S03]  /*14b0*/  FMUL.FTZ R19, R19, 0.5 ;  /* 0x3f00000013137820 */ /* 0x000fc60000410000 */
[----:B------:R-:W-:-:S04]  /*14c0*/  FFMA R0, -R5, R5, R14 ;  /* 0x0000000505007223 */ /* 0x000fc8000000010e */
[----:B------:R-:W-:-:S07]  /*14d0*/  FFMA R0, R0, R19, R5 ;  /* 0x0000001300007223 */ /* 0x000fce0000000005 */
.L_x_46:
[----:B------:R-:W-:Y:S05]  /*14e0*/  BSYNC.RECONVERGENT B0 ;  /* 0x0000000000007941 */ /* 0x000fea0003800200 */
.L_x_44:
        /* <DEDUP_REMOVED lines=28> */
.L_x_48:
[----:B------:R-:W-:Y:S01]  /*16b0*/  FMUL.FTZ R5, R14, R19 ;  /* 0x000000130e057220 */ /* 0x000fe20000410000 */
[----:B------:R-:W-:-:S03]  /*16c0*/  FMUL.FTZ R19, R19, 0.5 ;  /* 0x3f00000013137820 */ /* 0x000fc60000410000 */
[----:B------:R-:W-:-:S04]  /*16d0*/  FFMA R0, -R5, R5, R14 ;  /* 0x0000000505007223 */ /* 0x000fc8000000010e */
[----:B------:R-:W-:-:S07]  /*16e0*/  FFMA R0, R0, R19, R5 ;  /* 0x0000001300007223 */ /* 0x000fce0000000005 */
.L_x_49:
[----:B------:R-:W-:Y:S05]  /*16f0*/  BSYNC.RECONVERGENT B0 ;  /* 0x0000000000007941 */ /* 0x000fea0003800200 */
.L_x_47:
        /* <DEDUP_REMOVED lines=28> */
.L_x_51:
[----:B------:R-:W-:Y:S01]  /*18c0*/  FMUL.FTZ R5, R14, R19 ;  /* 0x000000130e057220 */ /* 0x000fe20000410000 */
[----:B------:R-:W-:-:S03]  /*18d0*/  FMUL.FTZ R19, R19, 0.5 ;  /* 0x3f00000013137820 */ /* 0x000fc60000410000 */
[----:B------:R-:W-:-:S04]  /*18e0*/  FFMA R0, -R5, R5, R14 ;  /* 0x0000000505007223 */ /* 0x000fc8000000010e */
[----:B------:R-:W-:-:S07]  /*18f0*/  FFMA R0, R0, R19, R5 ;  /* 0x0000001300007223 */ /* 0x000fce0000000005 */
.L_x_52:
[----:B------:R-:W-:Y:S05]  /*1900*/  BSYNC.RECONVERGENT B0 ;  /* 0x0000000000007941 */ /* 0x000fea0003800200 */
.L_x_50:
        /* <DEDUP_REMOVED lines=28> */
.L_x_54:
[----:B------:R-:W-:Y:S01]  /*1ad0*/  FMUL.FTZ R5, R14, R19 ;  /* 0x000000130e057220 */ /* 0x000fe20000410000 */
[----:B------:R-:W-:-:S03]  /*1ae0*/  FMUL.FTZ R19, R19, 0.5 ;  /* 0x3f00000013137820 */ /* 0x000fc60000410000 */
[----:B------:R-:W-:-:S04]  /*1af0*/  FFMA R0, -R5, R5, R14 ;  /* 0x0000000505007223 */ /* 0x000fc8000000010e */
[----:B------:R-:W-:-:S07]  /*1b00*/  FFMA R0, R0, R19, R5 ;  /* 0x0000001300007223 */ /* 0x000fce0000000005 */
.L_x_55:
[----:B------:R-:W-:Y:S05]  /*1b10*/  BSYNC.RECONVERGENT B0 ;  /* 0x0000000000007941 */ /* 0x000fea0003800200 */
.L_x_53:
        /* <DEDUP_REMOVED lines=28> */
.L_x_57:
[----:B------:R-:W-:Y:S01]  /*1ce0*/  FMUL.FTZ R5, R14, R19 ;  /* 0x000000130e057220 */ /* 0x000fe20000410000 */
[----:B------:R-:W-:-:S03]  /*1cf0*/  FMUL.FTZ R19, R19, 0.5 ;  /* 0x3f00000013137820 */ /* 0x000fc60000410000 */
[----:B------:R-:W-:-:S04]  /*1d00*/  FFMA R0, -R5, R5, R14 ;  /* 0x0000000505007223 */ /* 0x000fc8000000010e */
[----:B------:R-:W-:-:S07]  /*1d10*/  FFMA R0, R0, R19, R5 ;  /* 0x0000001300007223 */ /* 0x000fce0000000005 */
.L_x_58:
[----:B------:R-:W-:Y:S05]  /*1d20*/  BSYNC.RECONVERGENT B0 ;  /* 0x0000000000007941 */ /* 0x000fea0003800200 */
.L_x_56:
        /* <DEDUP_REMOVED lines=28> */
.L_x_60:
[----:B------:R-:W-:Y:S01]  /*1ef0*/  FMUL.FTZ R5, R14, R19 ;  /* 0x000000130e057220 */ /* 0x000fe20000410000 */
[----:B------:R-:W-:-:S03]  /*1f00*/  FMUL.FTZ R19, R19, 0.5 ;  /* 0x3f00000013137820 */ /* 0x000fc60000410000 */
[----:B------:R-:W-:-:S04]  /*1f10*/  FFMA R0, -R5, R5, R14 ;  /* 0x0000000505007223 */ /* 0x000fc8000000010e */
[----:B------:R-:W-:-:S07]  /*1f20*/  FFMA R0, R0, R19, R5 ;  /* 0x0000001300007223 */ /* 0x000fce0000000005 */
.L_x_61:
[----:B------:R-:W-:Y:S05]  /*1f30*/  BSYNC.RECONVERGENT B0 ;  /* 0x0000000000007941 */ /* 0x000fea0003800200 */
.L_x_59:
        /* <DEDUP_REMOVED lines=28> */
.L_x_63:
[----:B------:R-:W-:Y:S01]  /*2100*/  FMUL.FTZ R5, R14, R19 ;  /* 0x000000130e057220 */ /* 0x000fe20000410000 */
[----:B------:R-:W-:-:S03]  /*2110*/  FMUL.FTZ R19, R19, 0.5 ;  /* 0x3f00000013137820 */ /* 0x000fc60000410000 */
[----:B------:R-:W-:-:S04]  /*2120*/  FFMA R0, -R5, R5, R14 ;  /* 0x0000000505007223 */ /* 0x000fc8000000010e */
[----:B------:R-:W-:-:S07]  /*2130*/  FFMA R0, R0, R19, R5 ;  /* 0x0000001300007223 */ /* 0x000fce0000000005 */
.L_x_64:
[----:B------:R-:W-:Y:S05]  /*2140*/  BSYNC.RECONVERGENT B0 ;  /* 0x0000000000007941 */ /* 0x000fea0003800200 */
.L_x_62:
        /* <DEDUP_REMOVED lines=28> */
.L_x_66:
[----:B------:R-:W-:Y:S01]  /*2310*/  FMUL.FTZ R5, R14, R19 ;  /* 0x000000130e057220 */ /* 0x000fe20000410000 */
[----:B------:R-:W-:-:S03]  /*2320*/  FMUL.FTZ R19, R19, 0.5 ;  /* 0x3f00000013137820 */ /* 0x000fc60000410000 */
[----:B------:R-:W-:-:S04]  /*2330*/  FFMA R0, -R5, R5, R14 ;  /* 0x0000000505007223 */ /* 0x000fc8000000010e */
[----:B------:R-:W-:-:S07]  /*2340*/  FFMA R0, R0, R19, R5 ;  /* 0x0000001300007223 */ /* 0x000fce0000000005 */
.L_x_67:
[----:B------:R-:W-:Y:S05]  /*2350*/  BSYNC.RECONVERGENT B0 ;  /* 0x0000000000007941 */ /* 0x000fea0003800200 */
.L_x_65:
        /* <DEDUP_REMOVED lines=28> */
.L_x_69:
[----:B------:R-:W-:Y:S01]  /*2520*/  FMUL.FTZ R5, R14, R19 ;  /* 0x000000130e057220 */ /* 0x000fe20000410000 */
[----:B------:R-:W-:-:S03]  /*2530*/  FMUL.FTZ R19, R19, 0.5 ;  /* 0x3f00000013137820 */ /* 0x000fc60000410000 */
[----:B------:R-:W-:-:S04]  /*2540*/  FFMA R0, -R5, R5, R14 ;  /* 0x0000000505007223 */ /* 0x000fc8000000010e */
[----:B------:R-:W-:-:S07]  /*2550*/  FFMA R0, R0, R19, R5 ;  /* 0x0000001300007223 */ /* 0x000fce0000000005 */
.L_x_70:
[----:B------:R-:W-:Y:S05]  /*2560*/  BSYNC.RECONVERGENT B0 ;  /* 0x0000000000007941 */ /* 0x000fea0003800200 */
.L_x_68:
        /* <DEDUP_REMOVED lines=28> */
.L_x_72:
[----:B------:R-:W-:Y:S01]  /*2730*/  FMUL.FTZ R5, R14, R19 ;  /* 0x000000130e057220 */ /* 0x000fe20000410000 */
[----:B------:R-:W-:-:S03]  /*2740*/  FMUL.FTZ R19, R19, 0.5 ;  /* 0x3f00000013137820 */ /* 0x000fc60000410000 */
[----:B------:R-:W-:-:S04]  /*2750*/  FFMA R0, -R5, R5, R14 ;  /* 0x0000000505007223 */ /* 0x000fc8000000010e */
[----:B------:R-:W-:-:S07]  /*2760*/  FFMA R0, R0, R19, R5 ;  /* 0x0000001300007223 */ /* 0x000fce0000000005 */
.L_x_73:
[----:B------:R-:W-:Y:S05]  /*2770*/  BSYNC.RECONVERGENT B0 ;  /* 0x0000000000007941 */ /* 0x000fea0003800200 */
.L_x_71:
        /* <DEDUP_REMOVED lines=26> */
[----:B------:R-:W-:Y:S05]  /*2920*/  BRA `(.L_x_76) ;  /* 0x0000000000107947 */ /* 0x000fea0003800000 */
.L_x_75:
[----:B------:R-:W-:Y:S01]  /*2930*/  FMUL.FTZ R7, R14, R19 ;  /* 0x000000130e077220 */ /* 0x000fe20000410000 */
[----:B------:R-:W-:-:S03]  /*2940*/  FMUL.FTZ R19, R19, 0.5 ;  /* 0x3f00000013137820 */ /* 0x000fc60000410000 */
[----:B------:R-:W-:-:S04]  /*2950*/  FFMA R14, -R7, R7, R14 ;  /* 0x00000007070e7223 */ /* 0x000fc8000000010e */
[----:B------:R-:W-:-:S07]  /*2960*/  FFMA R7, R14, R19, R7 ;  /* 0x000000130e077223 */ /* 0x000fce0000000007 */
.L_x_76:
[----:B------:R-:W-:Y:S05]  /*2970*/  BSYNC.RECONVERGENT B0 ;  /* 0x0000000000007941 */ /* 0x000fea0003800200 */
.L_x_74:
[----:B------:R-:W0:Y:S01]  /*2980*/  I2F.S64 R16, R16 ;  /* 0x0000001000107312 */ /* 0x000e220000301400 */
[----:B------:R-:W1:Y:S01]  /*2990*/  LDCU.64 UR6, c[0x0][0x388] ;  /* 0x00007100ff0677ac */ /* 0x000e620008000a00 */
[----:B------:R-:W-:Y:S02]  /*29a0*/  MOV R9, 0x3f800000 ;  /* 0x3f80000000097802 */ /* 0x000fe40000000f00 */
[----:B0-----:R-:W-:Y:S01]  /*29b0*/  FSETP.GEU.AND P0, PT, R7, R16, PT ;  /* 0x000000100700720b */ /* 0x001fe20003f0e000 */
[----:B------:R-:W-:-:S03]  /*29c0*/  HFMA2 R7, -RZ, RZ, 0, 0 ;  /* 0x00000000ff077431 */ /* 0x000fc600000001ff */
[----:B------:R-:W-:-:S04]  /*29d0*/  SEL R6, R15, 0x13, P0 ;  /* 0x000000130f067807 */ /* 0x000fc80000000000 */
[C---:B-1----:R-:W-:Y:S01]  /*29e0*/  LEA R4, P0, R6.reuse, UR6, 0x4 ;  /* 0x0000000606047c11 */ /* 0x042fe2000f8020ff */
[----:B------:R-:W0:Y:S03]  /*29f0*/  I2F.U64 R7, R6 ;  /* 0x0000000600077312 */ /* 0x000e260000301000 */
[----:B------:R-:W-:Y:S01]  /*2a00*/  LEA.HI.X R5, R6, UR7, RZ, 0x4, P0 ;  /* 0x0000000706057c11 */ /* 0x000fe200080f24ff */
[----:B0-----:R-:W-:Y:S04]  /*2a10*/  STG.E desc[UR4][R10.64+0x8], R7 ;  /* 0x000008070a007986 */ /* 0x001fe8000c101904 */
[----:B------:R-:W-:Y:S04]  /*2a20*/  REDG.E.ADD.F32.FTZ.RN.STRONG.GPU desc[UR4][R4.64+0x4], R2 ;  /* 0x00000402040079a6 */ /* 0x000fe8000c12f304 */
[----:B------:R-:W-:Y:S04]  /*2a30*/  REDG.E.ADD.F32.FTZ.RN.STRONG.GPU desc[UR4][R4.64+0x8], R3 ;  /* 0x00000803040079a6 */ /* 0x000fe8000c12f304 */
[----:B------:R-:W-:Y:S01]  /*2a40*/  REDG.E.ADD.F32.FTZ.RN.STRONG.GPU desc[UR4][R4.64+0xc], R9 ;  /* 0x00000c09040079a6 */ /* 0x000fe2000c12f304 */
[----:B------:R-:W-:Y:S05]  /*2a50*/  EXIT ;  /* 0x000000000000794d */ /* 0x000fea0003800000 */
        .weak           $__internal_1_$__cuda_sm20_sqrt_rn_f32_slowpath
        .type           $__internal_1_$__cuda_sm20_sqrt_rn_f32_slowpath,@function
        .size           $__internal_1_$__cuda_sm20_sqrt_rn_f32_slowpath,(.L_x_80 - $__internal_1_$__cuda_sm20_sqrt_rn_f32_slowpath)
$__internal_1_$__cuda_sm20_sqrt_rn_f32_slowpath:
[----:B------:R-:W-:-:S13]  /*2a60*/  LOP3.LUT P0, RZ, R0, 0x7fffffff, RZ, 0xc0, !PT ;  /* 0x7fffffff00ff7812 */ /* 0x000fda000780c0ff */
[----:B------:R-:W-:Y:S01]  /*2a70*/  @!P0 MOV R7, R0 ;  /* 0x0000000000078202 */ /* 0x000fe20000000f00 */
[----:B------:R-:W-:Y:S06]  /*2a80*/  @!P0 BRA `(.L_x_77) ;  /* 0x0000000000408947 */ /* 0x000fec0003800000 */
[----:B------:R-:W-:-:S13]  /*2a90*/  FSETP.GEU.FTZ.AND P0, PT, R0, RZ, PT ;  /* 0x000000ff0000720b */ /* 0x000fda0003f1e000 */
[----:B------:R-:W-:Y:S01]  /*2aa0*/  @!P0 MOV R7, 0x7fffffff ;  /* 0x7fffffff00078802 */ /* 0x000fe20000000f00 */
[----:B------:R-:W-:Y:S06]  /*2ab0*/  @!P0 BRA `(.L_x_77) ;  /* 0x0000000000348947 */ /* 0x000fec0003800000 */
[----:B------:R-:W-:-:S13]  /*2ac0*/  FSETP.GTU.FTZ.AND P0, PT, |R0|, +INF , PT ;  /* 0x7f8000000000780b */ /* 0x000fda0003f1c200 */
[----:B------:R-:W-:Y:S01]  /*2ad0*/  @P0 FADD.FTZ R7, R0, 1 ;  /* 0x3f80000000070421 */ /* 0x000fe20000010000 */
[----:B------:R-:W-:Y:S06]  /*2ae0*/  @P0 BRA `(.L_x_77) ;  /* 0x0000000000280947 */ /* 0x000fec0003800000 */
[----:B------:R-:W-:-:S13]  /*2af0*/  FSETP.NEU.FTZ.AND P0, PT, |R0|, +INF , PT ;  /* 0x7f8000000000780b */ /* 0x000fda0003f1d200 */
[----:B------:R-:W-:-:S04]  /*2b00*/  @P0 FFMA R8, R0, 1.84467440737095516160e+19, RZ ;  /* 0x5f80000000080823 */ /* 0x000fc800000000ff */
[----:B------:R-:W0:Y:S02]  /*2b10*/  @P0 MUFU.RSQ R9, R8 ;  /* 0x0000000800090308 */ /* 0x000e240000001400 */
[----:B0-----:R-:W-:Y:S01]  /*2b20*/  @P0 FMUL.FTZ R5, R8, R9 ;  /* 0x0000000908050220 */ /* 0x001fe20000410000 */
[----:B------:R-:W-:-:S03]  /*2b30*/  @P0 FMUL.FTZ R6, R9, 0.5 ;  /* 0x3f00000009060820 */ /* 0x000fc60000410000 */
[----:B------:R-:W-:-:S04]  /*2b40*/  @P0 FADD.FTZ R7, -R5, -RZ ;  /* 0x800000ff05070221 */ /* 0x000fc80000010100 */
[----:B------:R-:W-:Y:S01]  /*2b50*/  @P0 FFMA R14, R5, R7, R8 ;  /* 0x00000007050e0223 */ /* 0x000fe20000000008 */
[----:B------:R-:W-:-:S03]  /*2b60*/  @!P0 MOV R7, R0 ;  /* 0x0000000000078202 */ /* 0x000fc60000000f00 */
[----:B------:R-:W-:-:S04]  /*2b70*/  @P0 FFMA R6, R14, R6, R5 ;  /* 0x000000060e060223 */ /* 0x000fc80000000005 */
[----:B------:R-:W-:-:S07]  /*2b80*/  @P0 FMUL.FTZ R7, R6, 2.3283064365386962891e-10 ;  /* 0x2f80000006070820 */ /* 0x000fce0000410000 */
.L_x_77:
[----:B------:R-:W-:-:S04]  /*2b90*/  HFMA2 R5, -RZ, RZ, 0, 0 ;  /* 0x00000000ff057431 */ /* 0x000fc800000001ff */
[----:B------:R-:W-:Y:S05]  /*2ba0*/  RET.REL.NODEC R4 `(_Z15assign_clustersPfS_) ;  /* 0xffffffd404147950 */ /* 0x000fea0003c3ffff */
.L_x_78:
        /* <DEDUP_REMOVED lines=13> */
.L_x_80:


//--------------------- .nv.shared.reserved.0     --------------------------
	.section	.nv.shared.reserved.0,"aw",@nobits
	.weak		__nv_reservedSMEM_offset_0_alias
	.size		__nv_reservedSMEM_offset_0_alias, 0, 64
	.other		__nv_reservedSMEM_offset_0_alias,@"STO_CUDA_RESERVED_SHARED STV_DEFAULT"
__nv_reservedSMEM_offset_0_alias:
	.zero		0
	.zero		64


//--------------------- .nv.constant0._Z26cuda_remove_points_clusterPf --------------------------
	.section	.nv.constant0._Z26cuda_remove_points_clusterPf,"a",@progbits
	.sectionflags	@""
	.align	4
.nv.constant0._Z26cuda_remove_points_clusterPf:
	.zero		904


//--------------------- .nv.constant0._Z29cluster_recomputecenters_cudaPfS_ --------------------------
	.section	.nv.constant0._Z29cluster_recomputecenters_cudaPfS_,"a",@progbits
	.sectionflags	@""
	.align	4
.nv.constant0._Z29cluster_recomputecenters_cudaPfS_:
	.zero		912


//--------------------- .nv.constant0._Z15assign_clustersPfS_ --------------------------
	.section	.nv.constant0._Z15assign_clustersPfS_,"a",@progbits
	.sectionflags	@""
	.align	4
.nv.constant0._Z15assign_clustersPfS_:
	.zero		912


//--------------------- SYMBOLS --------------------------

	.type		.nv.reservedSmem.offset0,@object
	.size		.nv.reservedSmem.offset0,0x4
